//
// Generated by NVIDIA NVVM Compiler
//
// Compiler Build ID: CL-36424714
// Cuda compilation tools, release 13.0, V13.0.88
// Based on NVVM 20.0.0
//

.version 9.0
.target sm_100
.address_size 64

	// .globl	_Z22nqueen_cuda_backTrack2PlPiiiiiiiiiiiii
// _ZZ16sgpu_cuda_kerneliiPjS_S_S_iE4down has been demoted
// _ZZ16sgpu_cuda_kerneliiPjS_S_S_iE4left has been demoted
// _ZZ16sgpu_cuda_kerneliiPjS_S_S_iE5right has been demoted
// _ZZ16sgpu_cuda_kerneliiPjS_S_S_iE6bitmap has been demoted
// _ZZ16sgpu_cuda_kerneliiPjS_S_S_iE3sum has been demoted

.visible .entry _Z22nqueen_cuda_backTrack2PlPiiiiiiiiiiiii(
	.param .u64 .ptr .align 1 _Z22nqueen_cuda_backTrack2PlPiiiiiiiiiiiii_param_0,
	.param .u64 .ptr .align 1 _Z22nqueen_cuda_backTrack2PlPiiiiiiiiiiiii_param_1,
	.param .u32 _Z22nqueen_cuda_backTrack2PlPiiiiiiiiiiiii_param_2,
	.param .u32 _Z22nqueen_cuda_backTrack2PlPiiiiiiiiiiiii_param_3,
	.param .u32 _Z22nqueen_cuda_backTrack2PlPiiiiiiiiiiiii_param_4,
	.param .u32 _Z22nqueen_cuda_backTrack2PlPiiiiiiiiiiiii_param_5,
	.param .u32 _Z22nqueen_cuda_backTrack2PlPiiiiiiiiiiiii_param_6,
	.param .u32 _Z22nqueen_cuda_backTrack2PlPiiiiiiiiiiiii_param_7,
	.param .u32 _Z22nqueen_cuda_backTrack2PlPiiiiiiiiiiiii_param_8,
	.param .u32 _Z22nqueen_cuda_backTrack2PlPiiiiiiiiiiiii_param_9,
	.param .u32 _Z22nqueen_cuda_backTrack2PlPiiiiiiiiiiiii_param_10,
	.param .u32 _Z22nqueen_cuda_backTrack2PlPiiiiiiiiiiiii_param_11,
	.param .u32 _Z22nqueen_cuda_backTrack2PlPiiiiiiiiiiiii_param_12,
	.param .u32 _Z22nqueen_cuda_backTrack2PlPiiiiiiiiiiiii_param_13
)
{
	.local .align 16 .b8 	__local_depot0[400];
	.reg .b64 	%SP;
	.reg .b64 	%SPL;
	.reg .pred 	%p<50>;
	.reg .b32 	%r<177>;
	.reg .b64 	%rd<93>;

	mov.u64 	%SPL, __local_depot0;
	ld.param.u64 	%rd39, [_Z22nqueen_cuda_backTrack2PlPiiiiiiiiiiiii_param_0];
	ld.param.u64 	%rd40, [_Z22nqueen_cuda_backTrack2PlPiiiiiiiiiiiii_param_1];
	ld.param.u32 	%r88, [_Z22nqueen_cuda_backTrack2PlPiiiiiiiiiiiii_param_2];
	ld.param.u32 	%r162, [_Z22nqueen_cuda_backTrack2PlPiiiiiiiiiiiii_param_4];
	ld.param.u32 	%r161, [_Z22nqueen_cuda_backTrack2PlPiiiiiiiiiiiii_param_5];
	ld.param.u32 	%r160, [_Z22nqueen_cuda_backTrack2PlPiiiiiiiiiiiii_param_6];
	ld.param.u32 	%r163, [_Z22nqueen_cuda_backTrack2PlPiiiiiiiiiiiii_param_7];
	ld.param.u32 	%r94, [_Z22nqueen_cuda_backTrack2PlPiiiiiiiiiiiii_param_8];
	ld.param.u32 	%r95, [_Z22nqueen_cuda_backTrack2PlPiiiiiiiiiiiii_param_9];
	ld.param.u32 	%r96, [_Z22nqueen_cuda_backTrack2PlPiiiiiiiiiiiii_param_10];
	ld.param.u32 	%r98, [_Z22nqueen_cuda_backTrack2PlPiiiiiiiiiiiii_param_12];
	ld.param.u32 	%r99, [_Z22nqueen_cuda_backTrack2PlPiiiiiiiiiiiii_param_13];
	cvta.to.global.u64 	%rd1, %rd39;
	cvta.to.global.u64 	%rd2, %rd40;
	add.u64 	%rd3, %SPL, 0;
	add.s32 	%r1, %r88, -1;
	not.b32 	%r2, %r96;
	mul.wide.s32 	%rd42, %r88, 4;
	add.s64 	%rd4, %rd2, %rd42;
	mul.wide.s32 	%rd43, %r95, 4;
	add.s64 	%rd5, %rd2, %rd43;
	setp.gt.s32 	%p1, %r88, 1;
	mov.u64 	%rd87, %rd3;
	mov.u64 	%rd88, %rd3;
	@%p1 bra 	$L__BB0_1;
	bra.uni 	$L__BB0_43;
$L__BB0_1:
	mov.u64 	%rd81, %rd3;
	mov.u64 	%rd82, %rd3;
$L__BB0_2:
	ld.param.u32 	%r135, [_Z22nqueen_cuda_backTrack2PlPiiiiiiiiiiiii_param_3];
	or.b32  	%r110, %r161, %r160;
	or.b32  	%r111, %r110, %r163;
	not.b32 	%r112, %r111;
	and.b32  	%r142, %r135, %r112;
	setp.eq.s32 	%p16, %r162, %r1;
	@%p16 bra 	$L__BB0_9;
	setp.lt.s32 	%p17, %r162, %r94;
	@%p17 bra 	$L__BB0_7;
	setp.ne.s32 	%p18, %r162, %r95;
	@%p18 bra 	$L__BB0_8;
	and.b32  	%r8, %r160, %r96;
	setp.eq.s32 	%p19, %r8, 0;
	mov.u32 	%r158, %r95;
	@%p19 bra 	$L__BB0_37;
	setp.eq.s32 	%p20, %r8, %r96;
	selp.b32 	%r113, -1, %r96, %p20;
	and.b32  	%r142, %r142, %r113;
	bra.uni 	$L__BB0_8;
$L__BB0_7:
	and.b32  	%r142, %r142, %r2;
$L__BB0_8:
	setp.eq.s32 	%p21, %r142, 0;
	mov.u32 	%r158, %r162;
	@%p21 bra 	$L__BB0_37;
	bra.uni 	$L__BB0_40;
$L__BB0_9:
	ld.param.u32 	%r137, [_Z22nqueen_cuda_backTrack2PlPiiiiiiiiiiiii_param_11];
	setp.eq.s32 	%p22, %r142, 0;
	and.b32  	%r114, %r142, %r137;
	setp.ne.s32 	%p23, %r114, 0;
	or.pred  	%p24, %p22, %p23;
	mov.u32 	%r158, %r1;
	@%p24 bra 	$L__BB0_37;
	st.global.u32 	[%rd4+-4], %r142;
	ld.global.u32 	%r115, [%rd5];
	setp.ne.s32 	%p25, %r115, 1;
	@%p25 bra 	$L__BB0_19;
	mov.b32 	%r144, 1;
	mov.b32 	%r143, 2;
$L__BB0_12:
	mul.wide.u32 	%rd52, %r144, 4;
	add.s64 	%rd53, %rd2, %rd52;
	setp.eq.s32 	%p26, %r142, %r143;
	ld.global.u32 	%r14, [%rd53];
	mov.b32 	%r147, 1;
	@%p26 bra 	$L__BB0_16;
	mov.b32 	%r147, 1;
	mov.u32 	%r145, %r1;
$L__BB0_14:
	setp.lt.s32 	%p27, %r14, %r147;
	@%p27 bra 	$L__BB0_16;
	shl.b32 	%r147, %r147, 1;
	add.s32 	%r18, %r145, -1;
	mul.wide.s32 	%rd54, %r145, 4;
	add.s64 	%rd55, %rd2, %rd54;
	ld.global.u32 	%r120, [%rd55+-4];
	setp.ne.s32 	%p28, %r120, %r143;
	mov.u32 	%r145, %r18;
	@%p28 bra 	$L__BB0_14;
$L__BB0_16:
	setp.gt.s32 	%p29, %r14, %r147;
	mov.u32 	%r158, %r1;
	@%p29 bra 	$L__BB0_37;
	setp.lt.s32 	%p30, %r14, %r147;
	@%p30 bra 	$L__BB0_19;
	add.s32 	%r144, %r144, 1;
	shl.b32 	%r143, %r143, 1;
	setp.eq.s32 	%p31, %r144, %r88;
	mov.b64 	%rd78, 2;
	@%p31 bra 	$L__BB0_36;
	bra.uni 	$L__BB0_12;
$L__BB0_19:
	setp.ne.s32 	%p32, %r142, %r99;
	@%p32 bra 	$L__BB0_28;
	add.s32 	%r148, %r88, -2;
	mov.b32 	%r149, 1;
$L__BB0_21:
	mul.wide.u32 	%rd57, %r149, 4;
	add.s64 	%rd58, %rd2, %rd57;
	mul.wide.s32 	%rd59, %r148, 4;
	add.s64 	%rd60, %rd2, %rd59;
	ld.global.u32 	%r25, [%rd60];
	setp.eq.s32 	%p33, %r25, %r98;
	ld.global.u32 	%r26, [%rd58];
	mov.b32 	%r152, 1;
	@%p33 bra 	$L__BB0_25;
	mov.b32 	%r152, 1;
	mov.u32 	%r151, %r98;
$L__BB0_23:
	setp.lt.s32 	%p34, %r26, %r152;
	@%p34 bra 	$L__BB0_25;
	shl.b32 	%r152, %r152, 1;
	shr.s32 	%r151, %r151, 1;
	setp.ne.s32 	%p35, %r25, %r151;
	@%p35 bra 	$L__BB0_23;
$L__BB0_25:
	setp.gt.s32 	%p36, %r26, %r152;
	mov.u32 	%r158, %r1;
	@%p36 bra 	$L__BB0_37;
	setp.lt.s32 	%p37, %r26, %r152;
	@%p37 bra 	$L__BB0_28;
	add.s32 	%r149, %r149, 1;
	add.s32 	%r148, %r148, -1;
	setp.eq.s32 	%p38, %r149, %r88;
	mov.b64 	%rd78, 4;
	@%p38 bra 	$L__BB0_36;
	bra.uni 	$L__BB0_21;
$L__BB0_28:
	mul.wide.s32 	%rd63, %r94, 4;
	add.s64 	%rd64, %rd2, %rd63;
	ld.global.u32 	%r124, [%rd64];
	setp.ne.s32 	%p39, %r124, %r98;
	mov.b64 	%rd78, 8;
	@%p39 bra 	$L__BB0_36;
	ld.global.u32 	%r34, [%rd2];
	mov.b32 	%r154, 1;
	mov.u32 	%r153, %r98;
$L__BB0_30:
	shr.s32 	%r153, %r153, 1;
	mul.wide.u32 	%rd65, %r154, 4;
	add.s64 	%rd66, %rd2, %rd65;
	setp.eq.s32 	%p40, %r34, %r153;
	ld.global.u32 	%r38, [%rd66];
	mov.b32 	%r157, 1;
	@%p40 bra 	$L__BB0_34;
	mov.b32 	%r156, 0;
	mov.b32 	%r157, 1;
$L__BB0_32:
	setp.lt.s32 	%p41, %r38, %r157;
	@%p41 bra 	$L__BB0_34;
	shl.b32 	%r157, %r157, 1;
	add.s32 	%r42, %r156, 1;
	mul.wide.u32 	%rd67, %r156, 4;
	add.s64 	%rd68, %rd2, %rd67;
	ld.global.u32 	%r129, [%rd68+4];
	setp.ne.s32 	%p42, %r129, %r153;
	mov.u32 	%r156, %r42;
	@%p42 bra 	$L__BB0_32;
$L__BB0_34:
	setp.gt.s32 	%p43, %r38, %r157;
	mov.u32 	%r158, %r1;
	@%p43 bra 	$L__BB0_37;
	setp.ge.s32 	%p44, %r38, %r157;
	add.s32 	%r154, %r154, 1;
	setp.lt.s32 	%p45, %r154, %r88;
	and.pred  	%p46, %p44, %p45;
	@%p46 bra 	$L__BB0_30;
$L__BB0_36:
	ld.global.u64 	%rd70, [%rd1+8];
	add.s64 	%rd71, %rd70, 1;
	st.global.u64 	[%rd1+8], %rd71;
	ld.global.u64 	%rd72, [%rd1];
	add.s64 	%rd73, %rd72, %rd78;
	st.global.u64 	[%rd1], %rd73;
	mov.u32 	%r158, %r1;
$L__BB0_37:
	mov.u64 	%rd10, %rd82;
	mov.u64 	%rd9, %rd81;
	setp.le.u64 	%p47, %rd9, %rd3;
	@%p47 bra 	$L__BB0_58;
	add.s32 	%r158, %r158, -1;
	add.s64 	%rd81, %rd9, -4;
	add.s64 	%rd82, %rd10, -4;
	ld.local.u32 	%r142, [%rd10+-4];
	setp.eq.s32 	%p48, %r142, 0;
	@%p48 bra 	$L__BB0_37;
	ld.local.u32 	%r163, [%rd10+-8];
	ld.local.u32 	%r160, [%rd10+-12];
	add.s64 	%rd81, %rd9, -16;
	add.s64 	%rd82, %rd10, -16;
	ld.local.u32 	%r161, [%rd10+-16];
	mov.u32 	%r162, %r158;
$L__BB0_40:
	neg.s32 	%r130, %r142;
	and.b32  	%r57, %r142, %r130;
	mul.wide.s32 	%rd74, %r162, 4;
	add.s64 	%rd75, %rd2, %rd74;
	st.global.u32 	[%rd75], %r57;
	setp.eq.s32 	%p49, %r142, %r57;
	@%p49 bra 	$L__BB0_42;
	st.local.u32 	[%rd82], %r161;
	st.local.u32 	[%rd82+4], %r160;
	add.s64 	%rd81, %rd81, 12;
	add.s64 	%rd18, %rd82, 12;
	st.local.u32 	[%rd82+8], %r163;
	mov.u64 	%rd82, %rd18;
$L__BB0_42:
	add.s64 	%rd81, %rd81, 4;
	add.s64 	%rd22, %rd82, 4;
	xor.b32  	%r131, %r57, %r142;
	st.local.u32 	[%rd82], %r131;
	add.s32 	%r162, %r162, 1;
	or.b32  	%r132, %r57, %r161;
	shl.b32 	%r161, %r132, 1;
	or.b32  	%r160, %r57, %r160;
	or.b32  	%r133, %r57, %r163;
	shr.s32 	%r163, %r133, 1;
	mov.u64 	%rd82, %rd22;
	bra.uni 	$L__BB0_2;
$L__BB0_43:
	ld.param.u32 	%r134, [_Z22nqueen_cuda_backTrack2PlPiiiiiiiiiiiii_param_3];
	or.b32  	%r100, %r161, %r160;
	or.b32  	%r101, %r100, %r163;
	not.b32 	%r102, %r101;
	and.b32  	%r169, %r134, %r102;
	setp.eq.s32 	%p2, %r162, %r1;
	@%p2 bra 	$L__BB0_50;
	setp.lt.s32 	%p3, %r162, %r94;
	@%p3 bra 	$L__BB0_48;
	setp.ne.s32 	%p4, %r162, %r95;
	@%p4 bra 	$L__BB0_49;
	and.b32  	%r67, %r160, %r96;
	setp.eq.s32 	%p5, %r67, 0;
	mov.u32 	%r170, %r95;
	@%p5 bra 	$L__BB0_52;
	setp.eq.s32 	%p6, %r67, %r96;
	selp.b32 	%r103, -1, %r96, %p6;
	and.b32  	%r169, %r169, %r103;
	bra.uni 	$L__BB0_49;
$L__BB0_48:
	and.b32  	%r169, %r169, %r2;
$L__BB0_49:
	setp.eq.s32 	%p7, %r169, 0;
	mov.u32 	%r170, %r162;
	@%p7 bra 	$L__BB0_52;
	bra.uni 	$L__BB0_55;
$L__BB0_50:
	ld.param.u32 	%r136, [_Z22nqueen_cuda_backTrack2PlPiiiiiiiiiiiii_param_11];
	setp.eq.s32 	%p8, %r169, 0;
	and.b32  	%r104, %r169, %r136;
	setp.ne.s32 	%p9, %r104, 0;
	or.pred  	%p10, %p8, %p9;
	mov.u32 	%r170, %r1;
	@%p10 bra 	$L__BB0_52;
	st.global.u32 	[%rd4+-4], %r169;
	ld.global.u32 	%r105, [%rd5];
	setp.eq.s32 	%p11, %r105, 1;
	setp.eq.s32 	%p12, %r169, %r99;
	selp.b64 	%rd44, 4, 8, %p12;
	selp.b64 	%rd45, 2, %rd44, %p11;
	ld.global.u64 	%rd46, [%rd1+8];
	add.s64 	%rd47, %rd46, 1;
	st.global.u64 	[%rd1+8], %rd47;
	ld.global.u64 	%rd48, [%rd1];
	add.s64 	%rd49, %rd48, %rd45;
	st.global.u64 	[%rd1], %rd49;
	mov.u32 	%r170, %r1;
$L__BB0_52:
	mov.u64 	%rd26, %rd88;
	mov.u64 	%rd25, %rd87;
	setp.le.u64 	%p13, %rd25, %rd3;
	@%p13 bra 	$L__BB0_58;
	add.s32 	%r170, %r170, -1;
	add.s64 	%rd87, %rd25, -4;
	add.s64 	%rd88, %rd26, -4;
	ld.local.u32 	%r169, [%rd26+-4];
	setp.eq.s32 	%p14, %r169, 0;
	@%p14 bra 	$L__BB0_52;
	ld.local.u32 	%r163, [%rd26+-8];
	ld.local.u32 	%r160, [%rd26+-12];
	add.s64 	%rd87, %rd25, -16;
	add.s64 	%rd88, %rd26, -16;
	ld.local.u32 	%r161, [%rd26+-16];
	mov.u32 	%r162, %r170;
$L__BB0_55:
	neg.s32 	%r106, %r169;
	and.b32  	%r83, %r169, %r106;
	mul.wide.s32 	%rd50, %r162, 4;
	add.s64 	%rd51, %rd2, %rd50;
	st.global.u32 	[%rd51], %r83;
	setp.eq.s32 	%p15, %r169, %r83;
	@%p15 bra 	$L__BB0_57;
	st.local.u32 	[%rd88], %r161;
	st.local.u32 	[%rd88+4], %r160;
	add.s64 	%rd87, %rd87, 12;
	add.s64 	%rd34, %rd88, 12;
	st.local.u32 	[%rd88+8], %r163;
	mov.u64 	%rd88, %rd34;
$L__BB0_57:
	add.s64 	%rd87, %rd87, 4;
	add.s64 	%rd38, %rd88, 4;
	xor.b32  	%r107, %r83, %r169;
	st.local.u32 	[%rd88], %r107;
	add.s32 	%r162, %r162, 1;
	or.b32  	%r108, %r83, %r161;
	shl.b32 	%r161, %r108, 1;
	or.b32  	%r160, %r83, %r160;
	or.b32  	%r109, %r83, %r163;
	shr.s32 	%r163, %r109, 1;
	mov.u64 	%rd88, %rd38;
	bra.uni 	$L__BB0_43;
$L__BB0_58:
	ret;

}
	// .globl	_Z22nqueen_cuda_backTrack1PlPiiiiiiii
.visible .entry _Z22nqueen_cuda_backTrack1PlPiiiiiiii(
	.param .u64 .ptr .align 1 _Z22nqueen_cuda_backTrack1PlPiiiiiiii_param_0,
	.param .u64 .ptr .align 1 _Z22nqueen_cuda_backTrack1PlPiiiiiiii_param_1,
	.param .u32 _Z22nqueen_cuda_backTrack1PlPiiiiiiii_param_2,
	.param .u32 _Z22nqueen_cuda_backTrack1PlPiiiiiiii_param_3,
	.param .u32 _Z22nqueen_cuda_backTrack1PlPiiiiiiii_param_4,
	.param .u32 _Z22nqueen_cuda_backTrack1PlPiiiiiiii_param_5,
	.param .u32 _Z22nqueen_cuda_backTrack1PlPiiiiiiii_param_6,
	.param .u32 _Z22nqueen_cuda_backTrack1PlPiiiiiiii_param_7,
	.param .u32 _Z22nqueen_cuda_backTrack1PlPiiiiiiii_param_8
)
{
	.local .align 16 .b8 	__local_depot1[400];
	.reg .b64 	%SP;
	.reg .b64 	%SPL;
	.reg .pred 	%p<8>;
	.reg .b32 	%r<49>;
	.reg .b64 	%rd<37>;

	mov.u64 	%SPL, __local_depot1;
	ld.param.u64 	%rd20, [_Z22nqueen_cuda_backTrack1PlPiiiiiiii_param_0];
	ld.param.u64 	%rd21, [_Z22nqueen_cuda_backTrack1PlPiiiiiiii_param_1];
	ld.param.u32 	%r30, [_Z22nqueen_cuda_backTrack1PlPiiiiiiii_param_2];
	ld.param.u32 	%r24, [_Z22nqueen_cuda_backTrack1PlPiiiiiiii_param_3];
	ld.param.u32 	%r48, [_Z22nqueen_cuda_backTrack1PlPiiiiiiii_param_4];
	ld.param.u32 	%r40, [_Z22nqueen_cuda_backTrack1PlPiiiiiiii_param_5];
	ld.param.u32 	%r39, [_Z22nqueen_cuda_backTrack1PlPiiiiiiii_param_6];
	ld.param.u32 	%r42, [_Z22nqueen_cuda_backTrack1PlPiiiiiiii_param_7];
	ld.param.u32 	%r29, [_Z22nqueen_cuda_backTrack1PlPiiiiiiii_param_8];
	cvta.to.global.u64 	%rd1, %rd21;
	cvta.to.global.u64 	%rd2, %rd20;
	add.u64 	%rd3, %SPL, 0;
	add.s32 	%r1, %r30, -1;
	mov.u64 	%rd33, %rd3;
	mov.u64 	%rd34, %rd3;
$L__BB1_1:
	or.b32  	%r31, %r40, %r39;
	or.b32  	%r32, %r31, %r42;
	not.b32 	%r33, %r32;
	and.b32  	%r6, %r24, %r33;
	setp.ne.s32 	%p1, %r48, %r1;
	@%p1 bra 	$L__BB1_7;
	setp.eq.s32 	%p4, %r6, 0;
	@%p4 bra 	$L__BB1_4;
	ld.global.u64 	%rd23, [%rd2+8];
	add.s64 	%rd24, %rd23, 1;
	st.global.u64 	[%rd2+8], %rd24;
	ld.global.u64 	%rd25, [%rd2];
	add.s64 	%rd26, %rd25, 8;
	st.global.u64 	[%rd2], %rd26;
$L__BB1_4:
	mov.u64 	%rd15, %rd34;
	mov.u64 	%rd14, %rd33;
	setp.le.u64 	%p5, %rd14, %rd3;
	@%p5 bra 	$L__BB1_11;
	add.s32 	%r48, %r48, -1;
	add.s64 	%rd33, %rd14, -4;
	add.s64 	%rd34, %rd15, -4;
	ld.local.u32 	%r47, [%rd15+-4];
	setp.eq.s32 	%p6, %r47, 0;
	@%p6 bra 	$L__BB1_4;
	ld.local.u32 	%r42, [%rd15+-8];
	ld.local.u32 	%r39, [%rd15+-12];
	add.s64 	%rd33, %rd14, -16;
	add.s64 	%rd34, %rd15, -16;
	ld.local.u32 	%r40, [%rd15+-16];
	bra.uni 	$L__BB1_8;
$L__BB1_7:
	setp.lt.s32 	%p2, %r48, %r29;
	and.b32  	%r34, %r6, -3;
	selp.b32 	%r47, %r34, %r6, %p2;
	setp.eq.s32 	%p3, %r47, 0;
	@%p3 bra 	$L__BB1_4;
$L__BB1_8:
	neg.s32 	%r35, %r47;
	and.b32  	%r13, %r47, %r35;
	mul.wide.s32 	%rd27, %r48, 4;
	add.s64 	%rd28, %rd1, %rd27;
	st.global.u32 	[%rd28], %r13;
	setp.eq.s32 	%p7, %r47, %r13;
	@%p7 bra 	$L__BB1_10;
	st.local.u32 	[%rd34], %r40;
	st.local.u32 	[%rd34+4], %r39;
	add.s64 	%rd33, %rd33, 12;
	add.s64 	%rd9, %rd34, 12;
	st.local.u32 	[%rd34+8], %r42;
	mov.u64 	%rd34, %rd9;
$L__BB1_10:
	add.s64 	%rd33, %rd33, 4;
	add.s64 	%rd13, %rd34, 4;
	xor.b32  	%r36, %r13, %r47;
	st.local.u32 	[%rd34], %r36;
	add.s32 	%r48, %r48, 1;
	or.b32  	%r37, %r13, %r40;
	shl.b32 	%r40, %r37, 1;
	or.b32  	%r39, %r13, %r39;
	or.b32  	%r38, %r13, %r42;
	shr.s32 	%r42, %r38, 1;
	mov.u64 	%rd34, %rd13;
	bra.uni 	$L__BB1_1;
$L__BB1_11:
	ret;

}
	// .globl	_Z16sgpu_cuda_kerneliiPjS_S_S_i
.visible .entry _Z16sgpu_cuda_kerneliiPjS_S_S_i(
	.param .u32 _Z16sgpu_cuda_kerneliiPjS_S_S_i_param_0,
	.param .u32 _Z16sgpu_cuda_kerneliiPjS_S_S_i_param_1,
	.param .u64 .ptr .align 1 _Z16sgpu_cuda_kerneliiPjS_S_S_i_param_2,
	.param .u64 .ptr .align 1 _Z16sgpu_cuda_kerneliiPjS_S_S_i_param_3,
	.param .u64 .ptr .align 1 _Z16sgpu_cuda_kerneliiPjS_S_S_i_param_4,
	.param .u64 .ptr .align 1 _Z16sgpu_cuda_kerneliiPjS_S_S_i_param_5,
	.param .u32 _Z16sgpu_cuda_kerneliiPjS_S_S_i_param_6
)
{
	.reg .pred 	%p<14>;
	.reg .b32 	%r<89>;
	.reg .b64 	%rd<15>;
	// demoted variable
	.shared .align 4 .b8 _ZZ16sgpu_cuda_kerneliiPjS_S_S_iE4down[3840];
	// demoted variable
	.shared .align 4 .b8 _ZZ16sgpu_cuda_kerneliiPjS_S_S_iE4left[3840];
	// demoted variable
	.shared .align 4 .b8 _ZZ16sgpu_cuda_kerneliiPjS_S_S_iE5right[3840];
	// demoted variable
	.shared .align 4 .b8 _ZZ16sgpu_cuda_kerneliiPjS_S_S_iE6bitmap[3840];
	// demoted variable
	.shared .align 4 .b8 _ZZ16sgpu_cuda_kerneliiPjS_S_S_iE3sum[384];
	ld.param.u32 	%r24, [_Z16sgpu_cuda_kerneliiPjS_S_S_i_param_0];
	ld.param.u32 	%r23, [_Z16sgpu_cuda_kerneliiPjS_S_S_i_param_1];
	ld.param.u64 	%rd1, [_Z16sgpu_cuda_kerneliiPjS_S_S_i_param_2];
	ld.param.u64 	%rd2, [_Z16sgpu_cuda_kerneliiPjS_S_S_i_param_3];
	ld.param.u64 	%rd3, [_Z16sgpu_cuda_kerneliiPjS_S_S_i_param_4];
	ld.param.u64 	%rd4, [_Z16sgpu_cuda_kerneliiPjS_S_S_i_param_5];
	ld.param.u32 	%r25, [_Z16sgpu_cuda_kerneliiPjS_S_S_i_param_6];
	mov.u32 	%r1, %tid.x;
	mov.u32 	%r2, %ctaid.x;
	mov.u32 	%r26, %ntid.x;
	mad.lo.s32 	%r3, %r2, %r26, %r1;
	mov.b32 	%r27, -1;
	shl.b32 	%r4, %r27, %r24;
	setp.ge.s32 	%p1, %r3, %r25;
	shl.b32 	%r28, %r1, 2;
	mov.u32 	%r29, _ZZ16sgpu_cuda_kerneliiPjS_S_S_iE3sum;
	add.s32 	%r5, %r29, %r28;
	@%p1 bra 	$L__BB2_11;
	cvta.to.global.u64 	%rd5, %rd1;
	cvta.to.global.u64 	%rd6, %rd2;
	cvta.to.global.u64 	%rd7, %rd3;
	mul.wide.s32 	%rd8, %r3, 4;
	add.s64 	%rd9, %rd5, %rd8;
	ld.global.u32 	%r32, [%rd9];
	mul.lo.s32 	%r33, %r1, 40;
	mov.u32 	%r34, _ZZ16sgpu_cuda_kerneliiPjS_S_S_iE4down;
	add.s32 	%r6, %r34, %r33;
	st.shared.u32 	[%r6], %r32;
	add.s64 	%rd10, %rd6, %rd8;
	ld.global.u32 	%r35, [%rd10];
	mov.u32 	%r36, _ZZ16sgpu_cuda_kerneliiPjS_S_S_iE4left;
	add.s32 	%r7, %r36, %r33;
	st.shared.u32 	[%r7], %r35;
	add.s64 	%rd11, %rd7, %rd8;
	ld.global.u32 	%r37, [%rd11];
	mov.u32 	%r38, _ZZ16sgpu_cuda_kerneliiPjS_S_S_iE5right;
	add.s32 	%r8, %r38, %r33;
	st.shared.u32 	[%r8], %r37;
	or.b32  	%r39, %r35, %r32;
	or.b32  	%r40, %r39, %r37;
	mov.u32 	%r41, _ZZ16sgpu_cuda_kerneliiPjS_S_S_iE6bitmap;
	add.s32 	%r9, %r41, %r33;
	st.shared.u32 	[%r9], %r40;
	not.b32 	%r10, %r4;
	mov.b32 	%r88, 0;
	mov.u32 	%r87, %r88;
$L__BB2_2:
	shl.b32 	%r42, %r88, 2;
	add.s32 	%r13, %r9, %r42;
	ld.shared.u32 	%r14, [%r13];
	or.b32  	%r43, %r14, %r4;
	setp.ne.s32 	%p2, %r43, -1;
	@%p2 bra 	$L__BB2_4;
	add.s32 	%r88, %r88, -1;
	bra.uni 	$L__BB2_9;
$L__BB2_4:
	add.s32 	%r44, %r14, 1;
	not.b32 	%r45, %r14;
	and.b32  	%r16, %r44, %r45;
	or.b32  	%r46, %r44, %r14;
	st.shared.u32 	[%r13], %r46;
	and.b32  	%r47, %r16, %r10;
	setp.eq.s32 	%p3, %r47, 0;
	@%p3 bra 	$L__BB2_8;
	add.s32 	%r17, %r88, 1;
	setp.ne.s32 	%p4, %r17, %r23;
	@%p4 bra 	$L__BB2_7;
	add.s32 	%r87, %r87, 1;
	add.s32 	%r88, %r88, -1;
	bra.uni 	$L__BB2_9;
$L__BB2_7:
	add.s32 	%r49, %r6, %r42;
	ld.shared.u32 	%r50, [%r49];
	or.b32  	%r51, %r50, %r16;
	st.shared.u32 	[%r49+4], %r51;
	add.s32 	%r52, %r7, %r42;
	ld.shared.u32 	%r53, [%r52];
	or.b32  	%r54, %r53, %r16;
	shl.b32 	%r55, %r54, 1;
	st.shared.u32 	[%r52+4], %r55;
	add.s32 	%r56, %r8, %r42;
	ld.shared.u32 	%r57, [%r56];
	or.b32  	%r58, %r57, %r16;
	shr.u32 	%r59, %r58, 1;
	st.shared.u32 	[%r56+4], %r59;
	or.b32  	%r60, %r51, %r55;
	or.b32  	%r61, %r60, %r59;
	st.shared.u32 	[%r13+4], %r61;
	mov.u32 	%r88, %r17;
	bra.uni 	$L__BB2_9;
$L__BB2_8:
	add.s32 	%r88, %r88, -1;
$L__BB2_9:
	setp.gt.s32 	%p5, %r88, -1;
	@%p5 bra 	$L__BB2_2;
	st.shared.u32 	[%r5], %r87;
	bra.uni 	$L__BB2_12;
$L__BB2_11:
	mov.b32 	%r30, 0;
	st.shared.u32 	[%r5], %r30;
$L__BB2_12:
	bar.sync 	0;
	and.b32  	%r62, %r1, 992;
	setp.ne.s32 	%p6, %r62, 0;
	@%p6 bra 	$L__BB2_14;
	ld.shared.u32 	%r63, [%r5+256];
	ld.shared.u32 	%r64, [%r5];
	add.s32 	%r65, %r64, %r63;
	st.shared.u32 	[%r5], %r65;
$L__BB2_14:
	bar.sync 	0;
	setp.gt.u32 	%p7, %r1, 31;
	@%p7 bra 	$L__BB2_16;
	ld.shared.u32 	%r66, [%r5+128];
	ld.shared.u32 	%r67, [%r5];
	add.s32 	%r68, %r67, %r66;
	st.shared.u32 	[%r5], %r68;
$L__BB2_16:
	bar.sync 	0;
	setp.gt.u32 	%p8, %r1, 15;
	@%p8 bra 	$L__BB2_18;
	ld.shared.u32 	%r69, [%r5+64];
	ld.shared.u32 	%r70, [%r5];
	add.s32 	%r71, %r70, %r69;
	st.shared.u32 	[%r5], %r71;
$L__BB2_18:
	bar.sync 	0;
	setp.gt.u32 	%p9, %r1, 7;
	@%p9 bra 	$L__BB2_20;
	ld.shared.u32 	%r72, [%r5+32];
	ld.shared.u32 	%r73, [%r5];
	add.s32 	%r74, %r73, %r72;
	st.shared.u32 	[%r5], %r74;
$L__BB2_20:
	bar.sync 	0;
	setp.gt.u32 	%p10, %r1, 3;
	@%p10 bra 	$L__BB2_22;
	ld.shared.u32 	%r75, [%r5+16];
	ld.shared.u32 	%r76, [%r5];
	add.s32 	%r77, %r76, %r75;
	st.shared.u32 	[%r5], %r77;
$L__BB2_22:
	bar.sync 	0;
	setp.gt.u32 	%p11, %r1, 1;
	@%p11 bra 	$L__BB2_24;
	ld.shared.u32 	%r78, [%r5+8];
	ld.shared.u32 	%r79, [%r5];
	add.s32 	%r80, %r79, %r78;
	st.shared.u32 	[%r5], %r80;
$L__BB2_24:
	bar.sync 	0;
	setp.ne.s32 	%p12, %r1, 0;
	@%p12 bra 	$L__BB2_26;
	ld.shared.u32 	%r81, [_ZZ16sgpu_cuda_kerneliiPjS_S_S_iE3sum+4];
	ld.shared.u32 	%r82, [_ZZ16sgpu_cuda_kerneliiPjS_S_S_iE3sum];
	add.s32 	%r83, %r82, %r81;
	st.shared.u32 	[_ZZ16sgpu_cuda_kerneliiPjS_S_S_iE3sum], %r83;
$L__BB2_26:
	setp.ne.s32 	%p13, %r1, 0;
	bar.sync 	0;
	@%p13 bra 	$L__BB2_28;
	ld.shared.u32 	%r84, [_ZZ16sgpu_cuda_kerneliiPjS_S_S_iE3sum];
	cvta.to.global.u64 	%rd12, %rd4;
	mul.wide.u32 	%rd13, %r2, 4;
	add.s64 	%rd14, %rd12, %rd13;
	st.global.u32 	[%rd14], %r84;
$L__BB2_28:
	ret;

}


// ===== COMPILED SASS (sm_100) =====

	.target	sm_100

	.elftype	@"ET_EXEC"


//--------------------- .note.nv.tkinfo           --------------------------
	.section	.note.nv.tkinfo,"",@"SHT_NOTE"
	.sectionflags	@"SHF_NOTE_NV_TKINFO"
	.tkinfo
        /*0018*/ 	.word	0x00000002
        /*0030*/ 	.string	""
        /*0030*/ 	.string	"ptxas"
        /*0030*/ 	.string	"Cuda compilation tools, release 13.0, V13.0.88"
        /*0030*/ 	.string	"Build cuda_13.0.r13.0/compiler.36424714_0"
        /*0030*/ 	.string	"-arch sm_100 -m 64 "



//--------------------- .note.nv.cuinfo           --------------------------
	.section	.note.nv.cuinfo,"",@"SHT_NOTE"
	.sectionflags	@"SHF_NOTE_NV_CUINFO"
        /*0018*/ 	.short	0x0002
        /*001a*/ 	.short	0x0064
        /*001c*/ 	.short	0x0082
	.zero		2


//--------------------- .nv.info                  --------------------------
	.section	.nv.info,"",@"SHT_CUDA_INFO"
	.align	4


	//----- nvinfo : EIATTR_REGCOUNT
	.align		4
        /*0000*/ 	.byte	0x04, 0x2f
        /*0002*/ 	.short	(.L_1 - .L_0)
	.align		4
.L_0:
        /*0004*/ 	.word	index@(_Z22nqueen_cuda_backTrack2PlPiiiiiiiiiiiii)
        /*0008*/ 	.word	0x00000016


	//----- nvinfo : EIATTR_FRAME_SIZE
	.align		4
.L_1:
        /*000c*/ 	.byte	0x04, 0x11
        /*000e*/ 	.short	(.L_3 - .L_2)
	.align		4
.L_2:
        /*0010*/ 	.word	index@(_Z22nqueen_cuda_backTrack2PlPiiiiiiiiiiiii)
        /*0014*/ 	.word	0x00000190


	//----- nvinfo : EIATTR_REGCOUNT
	.align		4
.L_3:
        /*0018*/ 	.byte	0x04, 0x2f
        /*001a*/ 	.short	(.L_5 - .L_4)
	.align		4
.L_4:
        /*001c*/ 	.word	index@(_Z22nqueen_cuda_backTrack1PlPiiiiiiii)
        /*0020*/ 	.word	0x00000012


	//----- nvinfo : EIATTR_FRAME_SIZE
	.align		4
.L_5:
        /*0024*/ 	.byte	0x04, 0x11
        /*0026*/ 	.short	(.L_7 - .L_6)
	.align		4
.L_6:
        /*0028*/ 	.word	index@(_Z22nqueen_cuda_backTrack1PlPiiiiiiii)
        /*002c*/ 	.word	0x00000190


	//----- nvinfo : EIATTR_REGCOUNT
	.align		4
.L_7:
        /*0030*/ 	.byte	0x04, 0x2f
        /*0032*/ 	.short	(.L_9 - .L_8)
	.align		4
.L_8:
        /*0034*/ 	.word	index@(_Z16sgpu_cuda_kerneliiPjS_S_S_i)
        /*0038*/ 	.word	0x00000016


	//----- nvinfo : EIATTR_FRAME_SIZE
	.align		4
.L_9:
        /*003c*/ 	.byte	0x04, 0x11
        /*003e*/ 	.short	(.L_11 - .L_10)
	.align		4
.L_10:
        /*0040*/ 	.word	index@(_Z16sgpu_cuda_kerneliiPjS_S_S_i)
        /*0044*/ 	.word	0x00000000


	//----- nvinfo : EIATTR_MIN_STACK_SIZE
	.align		4
.L_11:
        /*0048*/ 	.byte	0x04, 0x12
        /*004a*/ 	.short	(.L_13 - .L_12)
	.align		4
.L_12:
        /*004c*/ 	.word	index@(_Z16sgpu_cuda_kerneliiPjS_S_S_i)
        /*0050*/ 	.word	0x00000000


	//----- nvinfo : EIATTR_MIN_STACK_SIZE
	.align		4
.L_13:
        /*0054*/ 	.byte	0x04, 0x12
        /*0056*/ 	.short	(.L_15 - .L_14)
	.align		4
.L_14:
        /*0058*/ 	.word	index@(_Z22nqueen_cuda_backTrack1PlPiiiiiiii)
        /*005c*/ 	.word	0x00000190


	//----- nvinfo : EIATTR_MIN_STACK_SIZE
	.align		4
.L_15:
        /*0060*/ 	.byte	0x04, 0x12
        /*0062*/ 	.short	(.L_17 - .L_16)
	.align		4
.L_16:
        /*0064*/ 	.word	index@(_Z22nqueen_cuda_backTrack2PlPiiiiiiiiiiiii)
        /*0068*/ 	.word	0x00000190
.L_17:


//--------------------- .nv.compat                --------------------------
	.section	.nv.compat,"",@"SHT_CUDA_COMPAT_INFO"
	.align	4
        /*0000*/ 	.byte	0x02, 0x09, 0x00, 0x00, 0x02, 0x02, 0x01, 0x00, 0x02, 0x05, 0x05, 0x00, 0x03, 0x07, 0x01, 0x01
        /*0010*/ 	.byte	0x02, 0x03, 0x00, 0x00, 0x02, 0x06, 0x01, 0x00, 0x04, 0x0b, 0x08, 0x00, 0x09, 0x00, 0x00, 0x00
        /*0020*/ 	.byte	0x00, 0x00, 0x00, 0x00


//--------------------- .nv.info._Z16sgpu_cuda_kerneliiPjS_S_S_i --------------------------
	.section	.nv.info._Z16sgpu_cuda_kerneliiPjS_S_S_i,"",@"SHT_CUDA_INFO"
	.sectionflags	@""
	.align	4


	//----- nvinfo : EIATTR_CUDA_API_VERSION
	.align		4
        /*0000*/ 	.byte	0x04, 0x37
        /*0002*/ 	.short	(.L_19 - .L_18)
.L_18:
        /*0004*/ 	.word	0x00000082


	//----- nvinfo : EIATTR_KPARAM_INFO
	.align		4
.L_19:
        /*0008*/ 	.byte	0x04, 0x17
        /*000a*/ 	.short	(.L_21 - .L_20)
.L_20:
        /*000c*/ 	.word	0x00000000
        /*0010*/ 	.short	0x0006
        /*0012*/ 	.short	0x0028
        /*0014*/ 	.byte	0x00, 0xf0, 0x11, 0x00


	//----- nvinfo : EIATTR_KPARAM_INFO
	.align		4
.L_21:
        /*0018*/ 	.byte	0x04, 0x17
        /*001a*/ 	.short	(.L_23 - .L_22)
.L_22:
        /*001c*/ 	.word	0x00000000
        /*0020*/ 	.short	0x0005
        /*0022*/ 	.short	0x0020
        /*0024*/ 	.byte	0x00, 0xf5, 0x21, 0x00


	//----- nvinfo : EIATTR_KPARAM_INFO
	.align		4
.L_23:
        /*0028*/ 	.byte	0x04, 0x17
        /*002a*/ 	.short	(.L_25 - .L_24)
.L_24:
        /*002c*/ 	.word	0x00000000
        /*0030*/ 	.short	0x0004
        /*0032*/ 	.short	0x0018
        /*0034*/ 	.byte	0x00, 0xf5, 0x21, 0x00


	//----- nvinfo : EIATTR_KPARAM_INFO
	.align		4
.L_25:
        /*0038*/ 	.byte	0x04, 0x17
        /*003a*/ 	.short	(.L_27 - .L_26)
.L_26:
        /*003c*/ 	.word	0x00000000
        /*0040*/ 	.short	0x0003
        /*0042*/ 	.short	0x0010
        /*0044*/ 	.byte	0x00, 0xf5, 0x21, 0x00


	//----- nvinfo : EIATTR_KPARAM_INFO
	.align		4
.L_27:
        /*0048*/ 	.byte	0x04, 0x17
        /*004a*/ 	.short	(.L_29 - .L_28)
.L_28:
        /*004c*/ 	.word	0x00000000
        /*0050*/ 	.short	0x0002
        /*0052*/ 	.short	0x0008
        /*0054*/ 	.byte	0x00, 0xf5, 0x21, 0x00


	//----- nvinfo : EIATTR_KPARAM_INFO
	.align		4
.L_29:
        /*0058*/ 	.byte	0x04, 0x17
        /*005a*/ 	.short	(.L_31 - .L_30)
.L_30:
        /*005c*/ 	.word	0x00000000
        /*0060*/ 	.short	0x0001
        /*0062*/ 	.short	0x0004
        /*0064*/ 	.byte	0x00, 0xf0, 0x11, 0x00


	//----- nvinfo : EIATTR_KPARAM_INFO
	.align		4
.L_31:
        /*0068*/ 	.byte	0x04, 0x17
        /*006a*/ 	.short	(.L_33 - .L_32)
.L_32:
        /*006c*/ 	.word	0x00000000
        /*0070*/ 	.short	0x0000
        /*0072*/ 	.short	0x0000
        /*0074*/ 	.byte	0x00, 0xf0, 0x11, 0x00


	//----- nvinfo : EIATTR_SPARSE_MMA_MASK
	.align		4
.L_33:
        /*0078*/ 	.byte	0x03, 0x50
        /*007a*/ 	.short	0x0000


	//----- nvinfo : EIATTR_MAXREG_COUNT
	.align		4
        /*007c*/ 	.byte	0x03, 0x1b
        /*007e*/ 	.short	0x00ff


	//----- nvinfo : EIATTR_NUM_BARRIERS
	.align		4
        /*0080*/ 	.byte	0x02, 0x4c
        /*0082*/ 	.byte	0x01
	.zero		1


	//----- nvinfo : EIATTR_MERCURY_ISA_VERSION
	.align		4
        /*0084*/ 	.byte	0x03, 0x5f
        /*0086*/ 	.short	0x0101


	//----- nvinfo : EIATTR_VRC_CTA_INIT_COUNT
	.align		4
        /*0088*/ 	.byte	0x02, 0x4a
	.zero		1
	.zero		1


	//----- nvinfo : EIATTR_EXIT_INSTR_OFFSETS
	.align		4
        /*008c*/ 	.byte	0x04, 0x1c
        /*008e*/ 	.short	(.L_35 - .L_34)


	//   ....[0]....
.L_34:
        /*0090*/ 	.word	0x000008a0


	//   ....[1]....
        /*0094*/ 	.word	0x00000920


	//----- nvinfo : EIATTR_CRS_STACK_SIZE
	.align		4
.L_35:
        /*0098*/ 	.byte	0x04, 0x1e
        /*009a*/ 	.short	(.L_37 - .L_36)
.L_36:
        /*009c*/ 	.word	0x00000000


	//----- nvinfo : EIATTR_CBANK_PARAM_SIZE
	.align		4
.L_37:
        /*00a0*/ 	.byte	0x03, 0x19
        /*00a2*/ 	.short	0x002c


	//----- nvinfo : EIATTR_PARAM_CBANK
	.align		4
        /*00a4*/ 	.byte	0x04, 0x0a
        /*00a6*/ 	.short	(.L_39 - .L_38)
	.align		4
.L_38:
        /*00a8*/ 	.word	index@(.nv.constant0._Z16sgpu_cuda_kerneliiPjS_S_S_i)
        /*00ac*/ 	.short	0x0380
        /*00ae*/ 	.short	0x002c


	//----- nvinfo : EIATTR_SW_WAR
	.align		4
.L_39:
        /*00b0*/ 	.byte	0x04, 0x36
        /*00b2*/ 	.short	(.L_41 - .L_40)
.L_40:
        /*00b4*/ 	.word	0x00000008
.L_41:


//--------------------- .nv.info._Z22nqueen_cuda_backTrack1PlPiiiiiiii --------------------------
	.section	.nv.info._Z22nqueen_cuda_backTrack1PlPiiiiiiii,"",@"SHT_CUDA_INFO"
	.sectionflags	@""
	.align	4


	//----- nvinfo : EIATTR_CUDA_API_VERSION
	.align		4
        /*0000*/ 	.byte	0x04, 0x37
        /*0002*/ 	.short	(.L_43 - .L_42)
.L_42:
        /*0004*/ 	.word	0x00000082


	//----- nvinfo : EIATTR_KPARAM_INFO
	.align		4
.L_43:
        /*0008*/ 	.byte	0x04, 0x17
        /*000a*/ 	.short	(.L_45 - .L_44)
.L_44:
        /*000c*/ 	.word	0x00000000
        /*0010*/ 	.short	0x0008
        /*0012*/ 	.short	0x0028
        /*0014*/ 	.byte	0x00, 0xf0, 0x11, 0x00


	//----- nvinfo : EIATTR_KPARAM_INFO
	.align		4
.L_45:
        /*0018*/ 	.byte	0x04, 0x17
        /*001a*/ 	.short	(.L_47 - .L_46)
.L_46:
        /*001c*/ 	.word	0x00000000
        /*0020*/ 	.short	0x0007
        /*0022*/ 	.short	0x0024
        /*0024*/ 	.byte	0x00, 0xf0, 0x11, 0x00


	//----- nvinfo : EIATTR_KPARAM_INFO
	.align		4
.L_47:
        /*0028*/ 	.byte	0x04, 0x17
        /*002a*/ 	.short	(.L_49 - .L_48)
.L_48:
        /*002c*/ 	.word	0x00000000
        /*0030*/ 	.short	0x0006
        /*0032*/ 	.short	0x0020
        /*0034*/ 	.byte	0x00, 0xf0, 0x11, 0x00


	//----- nvinfo : EIATTR_KPARAM_INFO
	.align		4
.L_49:
        /*0038*/ 	.byte	0x04, 0x17
        /*003a*/ 	.short	(.L_51 - .L_50)
.L_50:
        /*003c*/ 	.word	0x00000000
        /*0040*/ 	.short	0x0005
        /*0042*/ 	.short	0x001c
        /*0044*/ 	.byte	0x00, 0xf0, 0x11, 0x00


	//----- nvinfo : EIATTR_KPARAM_INFO
	.align		4
.L_51:
        /*0048*/ 	.byte	0x04, 0x17
        /*004a*/ 	.short	(.L_53 - .L_52)
.L_52:
        /*004c*/ 	.word	0x00000000
        /*0050*/ 	.short	0x0004
        /*0052*/ 	.short	0x0018
        /*0054*/ 	.byte	0x00, 0xf0, 0x11, 0x00


	//----- nvinfo : EIATTR_KPARAM_INFO
	.align		4
.L_53:
        /*0058*/ 	.byte	0x04, 0x17
        /*005a*/ 	.short	(.L_55 - .L_54)
.L_54:
        /*005c*/ 	.word	0x00000000
        /*0060*/ 	.short	0x0003
        /*0062*/ 	.short	0x0014
        /*0064*/ 	.byte	0x00, 0xf0, 0x11, 0x00


	//----- nvinfo : EIATTR_KPARAM_INFO
	.align		4
.L_55:
        /*0068*/ 	.byte	0x04, 0x17
        /*006a*/ 	.short	(.L_57 - .L_56)
.L_56:
        /*006c*/ 	.word	0x00000000
        /*0070*/ 	.short	0x0002
        /*0072*/ 	.short	0x0010
        /*0074*/ 	.byte	0x00, 0xf0, 0x11, 0x00


	//----- nvinfo : EIATTR_KPARAM_INFO
	.align		4
.L_57:
        /*0078*/ 	.byte	0x04, 0x17
        /*007a*/ 	.short	(.L_59 - .L_58)
.L_58:
        /*007c*/ 	.word	0x00000000
        /*0080*/ 	.short	0x0001
        /*0082*/ 	.short	0x0008
        /*0084*/ 	.byte	0x00, 0xf5, 0x21, 0x00


	//----- nvinfo : EIATTR_KPARAM_INFO
	.align		4
.L_59:
        /*0088*/ 	.byte	0x04, 0x17
        /*008a*/ 	.short	(.L_61 - .L_60)
.L_60:
        /*008c*/ 	.word	0x00000000
        /*0090*/ 	.short	0x0000
        /*0092*/ 	.short	0x0000
        /*0094*/ 	.byte	0x00, 0xf5, 0x21, 0x00


	//----- nvinfo : EIATTR_SPARSE_MMA_MASK
	.align		4
.L_61:
        /*0098*/ 	.byte	0x03, 0x50
        /*009a*/ 	.short	0x0000


	//----- nvinfo : EIATTR_MAXREG_COUNT
	.align		4
        /*009c*/ 	.byte	0x03, 0x1b
        /*009e*/ 	.short	0x00ff


	//----- nvinfo : EIATTR_MERCURY_ISA_VERSION
	.align		4
        /*00a0*/ 	.byte	0x03, 0x5f
        /*00a2*/ 	.short	0x0101


	//----- nvinfo : EIATTR_VRC_CTA_INIT_COUNT
	.align		4
        /*00a4*/ 	.byte	0x02, 0x4a
	.zero		1
	.zero		1


	//----- nvinfo : EIATTR_EXIT_INSTR_OFFSETS
	.align		4
        /*00a8*/ 	.byte	0x04, 0x1c
        /*00aa*/ 	.short	(.L_63 - .L_62)


	//   ....[0]....
.L_62:
        /*00ac*/ 	.word	0x00000260


	//----- nvinfo : EIATTR_CBANK_PARAM_SIZE
	.align		4
.L_63:
        /*00b0*/ 	.byte	0x03, 0x19
        /*00b2*/ 	.short	0x002c


	//----- nvinfo : EIATTR_PARAM_CBANK
	.align		4
        /*00b4*/ 	.byte	0x04, 0x0a
        /*00b6*/ 	.short	(.L_65 - .L_64)
	.align		4
.L_64:
        /*00b8*/ 	.word	index@(.nv.constant0._Z22nqueen_cuda_backTrack1PlPiiiiiiii)
        /*00bc*/ 	.short	0x0380
        /*00be*/ 	.short	0x002c


	//----- nvinfo : EIATTR_SW_WAR
	.align		4
.L_65:
        /*00c0*/ 	.byte	0x04, 0x36
        /*00c2*/ 	.short	(.L_67 - .L_66)
.L_66:
        /*00c4*/ 	.word	0x00000008
.L_67:


//--------------------- .nv.info._Z22nqueen_cuda_backTrack2PlPiiiiiiiiiiiii --------------------------
	.section	.nv.info._Z22nqueen_cuda_backTrack2PlPiiiiiiiiiiiii,"",@"SHT_CUDA_INFO"
	.sectionflags	@""
	.align	4


	//----- nvinfo : EIATTR_CUDA_API_VERSION
	.align		4
        /*0000*/ 	.byte	0x04, 0x37
        /*0002*/ 	.short	(.L_69 - .L_68)
.L_68:
        /*0004*/ 	.word	0x00000082


	//----- nvinfo : EIATTR_KPARAM_INFO
	.align		4
.L_69:
        /*0008*/ 	.byte	0x04, 0x17
        /*000a*/ 	.short	(.L_71 - .L_70)
.L_70:
        /*000c*/ 	.word	0x00000000
        /*0010*/ 	.short	0x000d
        /*0012*/ 	.short	0x003c
        /*0014*/ 	.byte	0x00, 0xf0, 0x11, 0x00


	//----- nvinfo : EIATTR_KPARAM_INFO
	.align		4
.L_71:
        /*0018*/ 	.byte	0x04, 0x17
        /*001a*/ 	.short	(.L_73 - .L_72)
.L_72:
        /*001c*/ 	.word	0x00000000
        /*0020*/ 	.short	0x000c
        /*0022*/ 	.short	0x0038
        /*0024*/ 	.byte	0x00, 0xf0, 0x11, 0x00


	//----- nvinfo : EIATTR_KPARAM_INFO
	.align		4
.L_73:
        /*0028*/ 	.byte	0x04, 0x17
        /*002a*/ 	.short	(.L_75 - .L_74)
.L_74:
        /*002c*/ 	.word	0x00000000
        /*0030*/ 	.short	0x000b
        /*0032*/ 	.short	0x0034
        /*0034*/ 	.byte	0x00, 0xf0, 0x11, 0x00


	//----- nvinfo : EIATTR_KPARAM_INFO
	.align		4
.L_75:
        /*0038*/ 	.byte	0x04, 0x17
        /*003a*/ 	.short	(.L_77 - .L_76)
.L_76:
        /*003c*/ 	.word	0x00000000
        /*0040*/ 	.short	0x000a
        /*0042*/ 	.short	0x0030
        /*0044*/ 	.byte	0x00, 0xf0, 0x11, 0x00


	//----- nvinfo : EIATTR_KPARAM_INFO
	.align		4
.L_77:
        /*0048*/ 	.byte	0x04, 0x17
        /*004a*/ 	.short	(.L_79 - .L_78)
.L_78:
        /*004c*/ 	.word	0x00000000
        /*0050*/ 	.short	0x0009
        /*0052*/ 	.short	0x002c
        /*0054*/ 	.byte	0x00, 0xf0, 0x11, 0x00


	//----- nvinfo : EIATTR_KPARAM_INFO
	.align		4
.L_79:
        /*0058*/ 	.byte	0x04, 0x17
        /*005a*/ 	.short	(.L_81 - .L_80)
.L_80:
        /*005c*/ 	.word	0x00000000
        /*0060*/ 	.short	0x0008
        /*0062*/ 	.short	0x0028
        /*0064*/ 	.byte	0x00, 0xf0, 0x11, 0x00


	//----- nvinfo : EIATTR_KPARAM_INFO
	.align		4
.L_81:
        /*0068*/ 	.byte	0x04, 0x17
        /*006a*/ 	.short	(.L_83 - .L_82)
.L_82:
        /*006c*/ 	.word	0x00000000
        /*0070*/ 	.short	0x0007
        /*0072*/ 	.short	0x0024
        /*0074*/ 	.byte	0x00, 0xf0, 0x11, 0x00


	//----- nvinfo : EIATTR_KPARAM_INFO
	.align		4
.L_83:
        /*0078*/ 	.byte	0x04, 0x17
        /*007a*/ 	.short	(.L_85 - .L_84)
.L_84:
        /*007c*/ 	.word	0x00000000
        /*0080*/ 	.short	0x0006
        /*0082*/ 	.short	0x0020
        /*0084*/ 	.byte	0x00, 0xf0, 0x11, 0x00


	//----- nvinfo : EIATTR_KPARAM_INFO
	.align		4
.L_85:
        /*0088*/ 	.byte	0x04, 0x17
        /*008a*/ 	.short	(.L_87 - .L_86)
.L_86:
        /*008c*/ 	.word	0x00000000
        /*0090*/ 	.short	0x0005
        /*0092*/ 	.short	0x001c
        /*0094*/ 	.byte	0x00, 0xf0, 0x11, 0x00


	//----- nvinfo : EIATTR_KPARAM_INFO
	.align		4
.L_87:
        /*0098*/ 	.byte	0x04, 0x17
        /*009a*/ 	.short	(.L_89 - .L_88)
.L_88:
        /*009c*/ 	.word	0x00000000
        /*00a0*/ 	.short	0x0004
        /*00a2*/ 	.short	0x0018
        /*00a4*/ 	.byte	0x00, 0xf0, 0x11, 0x00


	//----- nvinfo : EIATTR_KPARAM_INFO
	.align		4
.L_89:
        /*00a8*/ 	.byte	0x04, 0x17
        /*00aa*/ 	.short	(.L_91 - .L_90)
.L_90:
        /*00ac*/ 	.word	0x00000000
        /*00b0*/ 	.short	0x0003
        /*00b2*/ 	.short	0x0014
        /*00b4*/ 	.byte	0x00, 0xf0, 0x11, 0x00


	//----- nvinfo : EIATTR_KPARAM_INFO
	.align		4
.L_91:
        /*00b8*/ 	.byte	0x04, 0x17
        /*00ba*/ 	.short	(.L_93 - .L_92)
.L_92:
        /*00bc*/ 	.word	0x00000000
        /*00c0*/ 	.short	0x0002
        /*00c2*/ 	.short	0x0010
        /*00c4*/ 	.byte	0x00, 0xf0, 0x11, 0x00


	//----- nvinfo : EIATTR_KPARAM_INFO
	.align		4
.L_93:
        /*00c8*/ 	.byte	0x04, 0x17
        /*00ca*/ 	.short	(.L_95 - .L_94)
.L_94:
        /*00cc*/ 	.word	0x00000000
        /*00d0*/ 	.short	0x0001
        /*00d2*/ 	.short	0x0008
        /*00d4*/ 	.byte	0x00, 0xf5, 0x21, 0x00


	//----- nvinfo : EIATTR_KPARAM_INFO
	.align		4
.L_95:
        /*00d8*/ 	.byte	0x04, 0x17
        /*00da*/ 	.short	(.L_97 - .L_96)
.L_96:
        /*00dc*/ 	.word	0x00000000
        /*00e0*/ 	.short	0x0000
        /*00e2*/ 	.short	0x0000
        /*00e4*/ 	.byte	0x00, 0xf5, 0x21, 0x00


	//----- nvinfo : EIATTR_SPARSE_MMA_MASK
	.align		4
.L_97:
        /*00e8*/ 	.byte	0x03, 0x50
        /*00ea*/ 	.short	0x0000


	//----- nvinfo : EIATTR_MAXREG_COUNT
	.align		4
        /*00ec*/ 	.byte	0x03, 0x1b
        /*00ee*/ 	.short	0x00ff


	//----- nvinfo : EIATTR_MERCURY_ISA_VERSION
	.align		4
        /*00f0*/ 	.byte	0x03, 0x5f
        /*00f2*/ 	.short	0x0101


	//----- nvinfo : EIATTR_VRC_CTA_INIT_COUNT
	.align		4
        /*00f4*/ 	.byte	0x02, 0x4a
	.zero		1
	.zero		1


	//----- nvinfo : EIATTR_EXIT_INSTR_OFFSETS
	.align		4
        /*00f8*/ 	.byte	0x04, 0x1c
        /*00fa*/ 	.short	(.L_99 - .L_98)


	//   ....[0]....
.L_98:
        /*00fc*/ 	.word	0x00000450


	//   ....[1]....
        /*0100*/ 	.word	0x000010d0


	//----- nvinfo : EIATTR_CBANK_PARAM_SIZE
	.align		4
.L_99:
        /*0104*/ 	.byte	0x03, 0x19
        /*0106*/ 	.short	0x0040


	//----- nvinfo : EIATTR_PARAM_CBANK
	.align		4
        /*0108*/ 	.byte	0x04, 0x0a
        /*010a*/ 	.short	(.L_101 - .L_100)
	.align		4
.L_100:
        /*010c*/ 	.word	index@(.nv.constant0._Z22nqueen_cuda_backTrack2PlPiiiiiiiiiiiii)
        /*0110*/ 	.short	0x0380
        /*0112*/ 	.short	0x0040


	//----- nvinfo : EIATTR_SW_WAR
	.align		4
.L_101:
        /*0114*/ 	.byte	0x04, 0x36
        /*0116*/ 	.short	(.L_103 - .L_102)
.L_102:
        /*0118*/ 	.word	0x00000008
.L_103:


//--------------------- .nv.callgraph             --------------------------
	.section	.nv.callgraph,"",@"SHT_CUDA_CALLGRAPH"
	.align	4
	.sectionentsize	8
	.align		4
        /*0000*/ 	.word	0x00000000
	.align		4
        /*0004*/ 	.word	0xffffffff
	.align		4
        /*0008*/ 	.word	0x00000000
	.align		4
        /*000c*/ 	.word	0xfffffffe
	.align		4
        /*0010*/ 	.word	0x00000000
	.align		4
        /*0014*/ 	.word	0xfffffffd
	.align		4
        /*0018*/ 	.word	0x00000000
	.align		4
        /*001c*/ 	.word	0xfffffffc


//--------------------- .text._Z16sgpu_cuda_kerneliiPjS_S_S_i --------------------------
	.section	.text._Z16sgpu_cuda_kerneliiPjS_S_S_i,"ax",@progbits
	.align	128
        .global         _Z16sgpu_cuda_kerneliiPjS_S_S_i
        .type           _Z16sgpu_cuda_kerneliiPjS_S_S_i,@function
        .size           _Z16sgpu_cuda_kerneliiPjS_S_S_i,(.L_x_40 - _Z16sgpu_cuda_kerneliiPjS_S_S_i)
        .other          _Z16sgpu_cuda_kerneliiPjS_S_S_i,@"STO_CUDA_ENTRY STV_DEFAULT"
_Z16sgpu_cuda_kerneliiPjS_S_S_i:
.text._Z16sgpu_cuda_kerneliiPjS_S_S_i:
[----:B------:R-:W-:Y:S01]  /*0000*/  LDC R1, c[0x0][0x37c] ;  /* 0x0000df00ff017b82 */ /* 0x000fe20000000800 */
[----:B------:R-:W0:Y:S01]  /*0010*/  S2R R3, SR_TID.X ;  /* 0x0000000000037919 */ /* 0x000e220000002100 */
[----:B------:R-:W0:Y:S01]  /*0020*/  LDCU UR5, c[0x0][0x360] ;  /* 0x00006c00ff0577ac */ /* 0x000e220008000800 */
[----:B------:R-:W-:Y:S01]  /*0030*/  MOV R4, 0x400 ;  /* 0x0000040000047802 */ /* 0x000fe20000000f00 */
[----:B------:R-:W-:Y:S01]  /*0040*/  BSSY.RECONVERGENT B0, `(.L_x_0) ;  /* 0x0000058000007945 */ /* 0x000fe20003800200 */
[----:B------:R-:W0:Y:S01]  /*0050*/  S2R R0, SR_CTAID.X ;  /* 0x0000000000007919 */ /* 0x000e220000002500 */
[----:B------:R-:W1:Y:S02]  /*0060*/  LDCU UR8, c[0x0][0x3a8] ;  /* 0x00007500ff0877ac */ /* 0x000e640008000800 */
[----:B------:R-:W-:Y:S01]  /*0070*/  VIADD R2, R4, 0x3c00 ;  /* 0x00003c0004027836 */ /* 0x000fe20000000000 */
[----:B------:R-:W2:Y:S01]  /*0080*/  S2R R17, SR_CgaCtaId ;  /* 0x0000000000117919 */ /* 0x000ea20000008800 */
[----:B------:R-:W3:Y:S01]  /*0090*/  LDCU UR4, c[0x0][0x380] ;  /* 0x00007000ff0477ac */ /* 0x000ee20008000800 */
[----:B------:R-:W4:Y:S01]  /*00a0*/  LDCU.64 UR6, c[0x0][0x358] ;  /* 0x00006b00ff0677ac */ /* 0x000f220008000a00 */
[----:B------:R-:W0:Y:S02]  /*00b0*/  LDCU UR9, c[0x0][0x384] ;  /* 0x00007080ff0977ac */ /* 0x000e240008000800 */
[----:B0-----:R-:W-:Y:S01]  /*00c0*/  IMAD R5, R0, UR5, R3 ;  /* 0x0000000500057c24 */ /* 0x001fe2000f8e0203 */
[----:B------:R-:W-:-:S02]  /*00d0*/  UMOV UR5, 0xffffffff ;  /* 0xffffffff00057882 */ /* 0x000fc40000000000 */
[----:B---3--:R-:W-:Y:S01]  /*00e0*/  USHF.L.U32 UR4, UR5, UR4, URZ ;  /* 0x0000000405047299 */ /* 0x008fe200080006ff */
[----:B--2---:R-:W-:Y:S02]  /*00f0*/  LEA R2, R17, R2, 0x18 ;  /* 0x0000000211027211 */ /* 0x004fe400078ec0ff */
[----:B-1----:R-:W-:-:S03]  /*0100*/  ISETP.GE.AND P0, PT, R5, UR8, PT ;  /* 0x0000000805007c0c */ /* 0x002fc6000bf06270 */
[----:B------:R-:W-:-:S10]  /*0110*/  IMAD R2, R3, 0x4, R2 ;  /* 0x0000000403027824 */ /* 0x000fd400078e0202 */
[----:B----4-:R-:W-:Y:S05]  /*0120*/  @P0 BRA `(.L_x_1) ;  /* 0x0000000400200947 */ /* 0x010fea0003800000 */
[----:B------:R-:W0:Y:S08]  /*0130*/  LDC.64 R8, c[0x0][0x390] ;  /* 0x0000e400ff087b82 */ /* 0x000e300000000a00 */
[----:B------:R-:W1:Y:S08]  /*0140*/  LDC.64 R10, c[0x0][0x398] ;  /* 0x0000e600ff0a7b82 */ /* 0x000e700000000a00 */
[----:B------:R-:W2:Y:S01]  /*0150*/  LDC.64 R6, c[0x0][0x388] ;  /* 0x0000e200ff067b82 */ /* 0x000ea20000000a00 */
[----:B0-----:R-:W-:-:S06]  /*0160*/  IMAD.WIDE R8, R5, 0x4, R8 ;  /* 0x0000000405087825 */ /* 0x001fcc00078e0208 */
[----:B------:R-:W3:Y:S01]  /*0170*/  LDG.E R8, desc[UR6][R8.64] ;  /* 0x0000000608087981 */ /* 0x000ee2000c1e1900 */
[----:B-1----:R-:W-:-:S06]  /*0180*/  IMAD.WIDE R10, R5, 0x4, R10 ;  /* 0x00000004050a7825 */ /* 0x002fcc00078e020a */
[----:B------:R-:W3:Y:S01]  /*0190*/  LDG.E R11, desc[UR6][R10.64] ;  /* 0x000000060a0b7981 */ /* 0x000ee2000c1e1900 */
[----:B--2---:R-:W-:-:S05]  /*01a0*/  IMAD.WIDE R6, R5, 0x4, R6 ;  /* 0x0000000405067825 */ /* 0x004fca00078e0206 */
[----:B------:R0:W3:Y:S01]  /*01b0*/  LDG.E R13, desc[UR6][R6.64] ;  /* 0x00000006060d7981 */ /* 0x0000e2000c1e1900 */
[C---:B------:R-:W-:Y:S02]  /*01c0*/  VIADD R5, R4.reuse, 0xf00 ;  /* 0x00000f0004057836 */ /* 0x040fe40000000000 */
[C---:B------:R-:W-:Y:S02]  /*01d0*/  VIADD R14, R4.reuse, 0x1e00 ;  /* 0x00001e00040e7836 */ /* 0x040fe40000000000 */
[----:B------:R-:W-:Y:S01]  /*01e0*/  VIADD R15, R4, 0x2d00 ;  /* 0x00002d00040f7836 */ /* 0x000fe20000000000 */
[C---:B------:R-:W-:Y:S02]  /*01f0*/  LEA R4, R17.reuse, R4, 0x18 ;  /* 0x0000000411047211 */ /* 0x040fe400078ec0ff */
[C---:B------:R-:W-:Y:S02]  /*0200*/  LEA R12, R17.reuse, R5, 0x18 ;  /* 0x00000005110c7211 */ /* 0x040fe400078ec0ff */
[----:B------:R-:W-:-:S02]  /*0210*/  LEA R14, R17, R14, 0x18 ;  /* 0x0000000e110e7211 */ /* 0x000fc400078ec0ff */
[----:B------:R-:W-:Y:S01]  /*0220*/  LEA R16, R17, R15, 0x18 ;  /* 0x0000000f11107211 */ /* 0x000fe200078ec0ff */
[C---:B------:R-:W-:Y:S02]  /*0230*/  IMAD R4, R3.reuse, 0x28, R4 ;  /* 0x0000002803047824 */ /* 0x040fe400078e0204 */
[C---:B------:R-:W-:Y:S02]  /*0240*/  IMAD R5, R3.reuse, 0x28, R12 ;  /* 0x0000002803057824 */ /* 0x040fe400078e020c */
[C---:B0-----:R-:W-:Y:S02]  /*0250*/  IMAD R6, R3.reuse, 0x28, R14 ;  /* 0x0000002803067824 */ /* 0x041fe400078e020e */
[----:B------:R-:W-:Y:S02]  /*0260*/  IMAD R7, R3, 0x28, R16 ;  /* 0x0000002803077824 */ /* 0x000fe400078e0210 */
[----:B------:R-:W-:Y:S01]  /*0270*/  HFMA2 R12, -RZ, RZ, 0, 0 ;  /* 0x00000000ff0c7431 */ /* 0x000fe200000001ff */
[----:B------:R-:W-:Y:S01]  /*0280*/  BSSY.RECONVERGENT B1, `(.L_x_2) ;  /* 0x0000030000017945 */ /* 0x000fe20003800200 */
[----:B------:R-:W-:Y:S01]  /*0290*/  IMAD.MOV.U32 R9, RZ, RZ, RZ ;  /* 0x000000ffff097224 */ /* 0x000fe200078e00ff */
[----:B---3--:R-:W-:Y:S01]  /*02a0*/  LOP3.LUT R10, R11, R8, R13, 0xfe, !PT ;  /* 0x000000080b0a7212 */ /* 0x008fe200078efe0d */
[----:B------:R0:W-:Y:S04]  /*02b0*/  STS [R4], R13 ;  /* 0x0000000d04007388 */ /* 0x0001e80000000800 */
[----:B------:R0:W-:Y:S04]  /*02c0*/  STS [R5], R8 ;  /* 0x0000000805007388 */ /* 0x0001e80000000800 */
[----:B------:R0:W-:Y:S04]  /*02d0*/  STS [R6], R11 ;  /* 0x0000000b06007388 */ /* 0x0001e80000000800 */
[----:B------:R0:W-:Y:S02]  /*02e0*/  STS [R7], R10 ;  /* 0x0000000a07007388 */ /* 0x0001e40000000800 */
.L_x_6:
[----:B0-----:R-:W-:Y:S01]  /*02f0*/  IMAD R17, R12, 0x4, R7 ;  /* 0x000000040c117824 */ /* 0x001fe200078e0207 */
[----:B------:R-:W-:Y:S01]  /*0300*/  BSSY.RECONVERGENT B2, `(.L_x_3) ;  /* 0x0000025000027945 */ /* 0x000fe20003800200 */
[----:B------:R-:W-:-:S03]  /*0310*/  IMAD.MOV.U32 R15, RZ, RZ, R12 ;  /* 0x000000ffff0f7224 */ /* 0x000fc600078e000c */
[----:B0-----:R-:W0:Y:S02]  /*0320*/  LDS R11, [R17] ;  /* 0x00000000110b7984 */ /* 0x001e240000000800 */
[----:B0-----:R-:W-:-:S04]  /*0330*/  LOP3.LUT R8, R11, UR4, RZ, 0xfc, !PT ;  /* 0x000000040b087c12 */ /* 0x001fc8000f8efcff */
[----:B------:R-:W-:-:S13]  /*0340*/  ISETP.NE.AND P0, PT, R8, -0x1, PT ;  /* 0xffffffff0800780c */ /* 0x000fda0003f05270 */
[----:B------:R-:W-:Y:S01]  /*0350*/  @!P0 VIADD R12, R12, 0xffffffff ;  /* 0xffffffff0c0c8836 */ /* 0x000fe20000000000 */
[----:B------:R-:W-:Y:S06]  /*0360*/  @!P0 BRA `(.L_x_4) ;  /* 0x0000000000788947 */ /* 0x000fec0003800000 */
[----:B------:R-:W-:-:S04]  /*0370*/  IADD3 R8, PT, PT, R11, 0x1, RZ ;  /* 0x000000010b087810 */ /* 0x000fc80007ffe0ff */
[CC--:B------:R-:W-:Y:S02]  /*0380*/  LOP3.LUT R10, R8.reuse, R11.reuse, RZ, 0xfc, !PT ;  /* 0x0000000b080a7212 */ /* 0x0c0fe400078efcff */
[----:B------:R-:W-:-:S03]  /*0390*/  LOP3.LUT R19, R8, R11, RZ, 0x30, !PT ;  /* 0x0000000b08137212 */ /* 0x000fc600078e30ff */
[----:B------:R0:W-:Y:S01]  /*03a0*/  STS [R17], R10 ;  /* 0x0000000a11007388 */ /* 0x0001e20000000800 */
[----:B------:R-:W-:-:S13]  /*03b0*/  LOP3.LUT P0, RZ, R19, UR4, RZ, 0x30, !PT ;  /* 0x0000000413ff7c12 */ /* 0x000fda000f8030ff */
[----:B0-----:R-:W-:Y:S05]  /*03c0*/  @!P0 BRA `(.L_x_5) ;  /* 0x00000000005c8947 */ /* 0x001fea0003800000 */
[----:B------:R-:W-:-:S05]  /*03d0*/  VIADD R18, R15, 0x1 ;  /* 0x000000010f127836 */ /* 0x000fca0000000000 */
[----:B------:R-:W-:-:S13]  /*03e0*/  ISETP.NE.AND P0, PT, R18, UR9, PT ;  /* 0x0000000912007c0c */ /* 0x000fda000bf05270 */
[----:B------:R-:W-:Y:S02]  /*03f0*/  @!P0 VIADD R9, R9, 0x1 ;  /* 0x0000000109098836 */ /* 0x000fe40000000000 */
[----:B------:R-:W-:Y:S01]  /*0400*/  @!P0 VIADD R12, R15, 0xffffffff ;  /* 0xffffffff0f0c8836 */ /* 0x000fe20000000000 */
[----:B------:R-:W-:Y:S06]  /*0410*/  @!P0 BRA `(.L_x_4) ;  /* 0x00000000004c8947 */ /* 0x000fec0003800000 */
[C---:B------:R-:W-:Y:S02]  /*0420*/  IMAD R8, R15.reuse, 0x4, R4 ;  /* 0x000000040f087824 */ /* 0x040fe400078e0204 */
[----:B------:R-:W-:-:S03]  /*0430*/  IMAD R14, R15, 0x4, R6 ;  /* 0x000000040f0e7824 */ /* 0x000fc600078e0206 */
[----:B------:R-:W0:Y:S02]  /*0440*/  LDS R10, [R8] ;  /* 0x00000000080a7984 */ /* 0x000e240000000800 */
[----:B0-----:R-:W-:Y:S02]  /*0450*/  LOP3.LUT R11, R10, R19, RZ, 0xfc, !PT ;  /* 0x000000130a0b7212 */ /* 0x001fe400078efcff */
[----:B------:R-:W-:-:S03]  /*0460*/  LEA R10, R15, R5, 0x2 ;  /* 0x000000050f0a7211 */ /* 0x000fc600078e10ff */
[----:B------:R-:W-:Y:S04]  /*0470*/  STS [R8+0x4], R11 ;  /* 0x0000040b08007388 */ /* 0x000fe80000000800 */
[----:B------:R-:W0:Y:S02]  /*0480*/  LDS R12, [R10] ;  /* 0x000000000a0c7984 */ /* 0x000e240000000800 */
[----:B0-----:R-:W-:-:S05]  /*0490*/  LOP3.LUT R12, R12, R19, RZ, 0xfc, !PT ;  /* 0x000000130c0c7212 */ /* 0x001fca00078efcff */
[----:B------:R-:W-:-:S05]  /*04a0*/  IMAD.SHL.U32 R13, R12, 0x2, RZ ;  /* 0x000000020c0d7824 */ /* 0x000fca00078e00ff */
[----:B------:R-:W-:Y:S04]  /*04b0*/  STS [R10+0x4], R13 ;  /* 0x0000040d0a007388 */ /* 0x000fe80000000800 */
[----:B------:R-:W0:Y:S02]  /*04c0*/  LDS R12, [R14] ;  /* 0x000000000e0c7984 */ /* 0x000e240000000800 */
[----:B0-----:R-:W-:-:S04]  /*04d0*/  LOP3.LUT R12, R12, R19, RZ, 0xfc, !PT ;  /* 0x000000130c0c7212 */ /* 0x001fc800078efcff */
[----:B------:R-:W-:Y:S01]  /*04e0*/  SHF.R.U32.HI R16, RZ, 0x1, R12 ;  /* 0x00000001ff107819 */ /* 0x000fe2000001160c */
[----:B------:R-:W-:-:S03]  /*04f0*/  IMAD.MOV.U32 R12, RZ, RZ, R18 ;  /* 0x000000ffff0c7224 */ /* 0x000fc600078e0012 */
[----:B------:R-:W-:Y:S01]  /*0500*/  LOP3.LUT R15, R16, R11, R13, 0xfe, !PT ;  /* 0x0000000b100f7212 */ /* 0x000fe200078efe0d */
[----:B------:R0:W-:Y:S04]  /*0510*/  STS [R14+0x4], R16 ;  /* 0x000004100e007388 */ /* 0x0001e80000000800 */
[----:B------:R0:W-:Y:S01]  /*0520*/  STS [R17+0x4], R15 ;  /* 0x0000040f11007388 */ /* 0x0001e20000000800 */
[----:B------:R-:W-:Y:S05]  /*0530*/  BRA `(.L_x_4) ;  /* 0x0000000000047947 */ /* 0x000fea0003800000 */
.L_x_5:
[----:B------:R-:W-:-:S07]  /*0540*/  VIADD R12, R15, 0xffffffff ;  /* 0xffffffff0f0c7836 */ /* 0x000fce0000000000 */
.L_x_4:
[----:B------:R-:W-:Y:S05]  /*0550*/  BSYNC.RECONVERGENT B2 ;  /* 0x0000000000027941 */ /* 0x000fea0003800200 */
.L_x_3:
[----:B------:R-:W-:-:S13]  /*0560*/  ISETP.GT.AND P0, PT, R12, -0x1, PT ;  /* 0xffffffff0c00780c */ /* 0x000fda0003f04270 */
[----:B------:R-:W-:Y:S05]  /*0570*/  @P0 BRA `(.L_x_6) ;  /* 0xfffffffc005c0947 */ /* 0x000fea000383ffff */
[----:B------:R-:W-:Y:S05]  /*0580*/  BSYNC.RECONVERGENT B1 ;  /* 0x0000000000017941 */ /* 0x000fea0003800200 */
.L_x_2:
[----:B------:R1:W-:Y:S01]  /*0590*/  STS [R2], R9 ;  /* 0x0000000902007388 */ /* 0x0003e20000000800 */
[----:B------:R-:W-:Y:S05]  /*05a0*/  BRA `(.L_x_7) ;  /* 0x0000000000047947 */ /* 0x000fea0003800000 */
.L_x_1:
[----:B------:R0:W-:Y:S02]  /*05b0*/  STS [R2], RZ ;  /* 0x000000ff02007388 */ /* 0x0001e40000000800 */
.L_x_7:
[----:B------:R-:W-:Y:S05]  /*05c0*/  BSYNC.RECONVERGENT B0 ;  /* 0x0000000000007941 */ /* 0x000fea0003800200 */
.L_x_0:
[----:B------:R-:W-:Y:S01]  /*05d0*/  BAR.SYNC.DEFER_BLOCKING 0x0 ;  /* 0x0000000000007b1d */ /* 0x000fe20000010000 */
[C---:B------:R-:W-:Y:S02]  /*05e0*/  LOP3.LUT P0, RZ, R3.reuse, 0x3e0, RZ, 0xc0, !PT ;  /* 0x000003e003ff7812 */ /* 0x040fe4000780c0ff */
[C---:B------:R-:W-:Y:S02]  /*05f0*/  ISETP.GT.U32.AND P1, PT, R3.reuse, 0x1f, PT ;  /* 0x0000001f0300780c */ /* 0x040fe40003f24070 */
[----:B------:R-:W-:-:S13]  /*0600*/  ISETP.NE.AND P2, PT, R3, RZ, PT ;  /* 0x000000ff0300720c */ /* 0x000fda0003f45270 */
[----:B------:R-:W2:Y:S01]  /*0610*/  @!P2 S2R R6, SR_CgaCtaId ;  /* 0x000000000006a919 */ /* 0x000ea20000008800 */
[----:B------:R-:W-:Y:S04]  /*0620*/  @!P0 LDS R4, [R2+0x100] ;  /* 0x0001000002048984 */ /* 0x000fe80000000800 */
[----:B------:R-:W3:Y:S02]  /*0630*/  @!P0 LDS R5, [R2] ;  /* 0x0000000002058984 */ /* 0x000ee40000000800 */
[----:B---3--:R-:W-:-:S05]  /*0640*/  @!P0 IADD3 R5, PT, PT, R4, R5, RZ ;  /* 0x0000000504058210 */ /* 0x008fca0007ffe0ff */
[----:B------:R-:W-:Y:S01]  /*0650*/  @!P0 STS [R2], R5 ;  /* 0x0000000502008388 */ /* 0x000fe20000000800 */
[----:B------:R-:W-:Y:S01]  /*0660*/  BAR.SYNC.DEFER_BLOCKING 0x0 ;  /* 0x0000000000007b1d */ /* 0x000fe20000010000 */
[----:B------:R-:W-:-:S05]  /*0670*/  ISETP.GT.U32.AND P0, PT, R3, 0xf, PT ;  /* 0x0000000f0300780c */ /* 0x000fca0003f04070 */
[----:B------:R-:W-:Y:S04]  /*0680*/  @!P1 LDS R4, [R2+0x80] ;  /* 0x0000800002049984 */ /* 0x000fe80000000800 */
[----:B------:R-:W3:Y:S02]  /*0690*/  @!P1 LDS R7, [R2] ;  /* 0x0000000002079984 */ /* 0x000ee40000000800 */
[----:B---3--:R-:W-:-:S05]  /*06a0*/  @!P1 IMAD.IADD R7, R4, 0x1, R7 ;  /* 0x0000000104079824 */ /* 0x008fca00078e0207 */
[----:B------:R-:W-:Y:S01]  /*06b0*/  @!P1 STS [R2], R7 ;  /* 0x0000000702009388 */ /* 0x000fe20000000800 */
[----:B------:R-:W-:Y:S01]  /*06c0*/  BAR.SYNC.DEFER_BLOCKING 0x0 ;  /* 0x0000000000007b1d */ /* 0x000fe20000010000 */
[----:B------:R-:W-:-:S05]  /*06d0*/  ISETP.GT.U32.AND P1, PT, R3, 0x7, PT ;  /* 0x000000070300780c */ /* 0x000fca0003f24070 */
[----:B------:R-:W-:Y:S04]  /*06e0*/  @!P0 LDS R4, [R2+0x40] ;  /* 0x0000400002048984 */ /* 0x000fe80000000800 */
[----:B-1----:R-:W1:Y:S02]  /*06f0*/  @!P0 LDS R9, [R2] ;  /* 0x0000000002098984 */ /* 0x002e640000000800 */
[----:B-1----:R-:W-:-:S05]  /*0700*/  @!P0 IMAD.IADD R9, R4, 0x1, R9 ;  /* 0x0000000104098824 */ /* 0x002fca00078e0209 */
[----:B------:R-:W-:Y:S01]  /*0710*/  @!P0 STS [R2], R9 ;  /* 0x0000000902008388 */ /* 0x000fe20000000800 */
[----:B------:R-:W-:Y:S01]  /*0720*/  BAR.SYNC.DEFER_BLOCKING 0x0 ;  /* 0x0000000000007b1d */ /* 0x000fe20000010000 */
[----:B------:R-:W-:-:S05]  /*0730*/  ISETP.GT.U32.AND P0, PT, R3, 0x3, PT ;  /* 0x000000030300780c */ /* 0x000fca0003f04070 */
[----:B------:R-:W-:Y:S04]  /*0740*/  @!P1 LDS R4, [R2+0x20] ;  /* 0x0000200002049984 */ /* 0x000fe80000000800 */
[----:B------:R-:W1:Y:S02]  /*0750*/  @!P1 LDS R5, [R2] ;  /* 0x0000000002059984 */ /* 0x000e640000000800 */
[----:B-1----:R-:W-:-:S05]  /*0760*/  @!P1 IMAD.IADD R5, R4, 0x1, R5 ;  /* 0x0000000104059824 */ /* 0x002fca00078e0205 */
[----:B------:R1:W-:Y:S01]  /*0770*/  @!P1 STS [R2], R5 ;  /* 0x0000000502009388 */ /* 0x0003e20000000800 */
[----:B------:R-:W-:Y:S01]  /*0780*/  BAR.SYNC.DEFER_BLOCKING 0x0 ;  /* 0x0000000000007b1d */ /* 0x000fe20000010000 */
[----:B------:R-:W-:Y:S02]  /*0790*/  ISETP.GT.U32.AND P1, PT, R3, 0x1, PT ;  /* 0x000000010300780c */ /* 0x000fe40003f24070 */
[----:B-1----:R-:W-:-:S04]  /*07a0*/  @!P2 MOV R5, 0x400 ;  /* 0x000004000005a802 */ /* 0x002fc80000000f00 */
[----:B--2---:R-:W-:Y:S01]  /*07b0*/  @!P2 LEA R9, R6, R5, 0x18 ;  /* 0x000000050609a211 */ /* 0x004fe200078ec0ff */
[----:B------:R-:W-:Y:S04]  /*07c0*/  @!P0 LDS R4, [R2+0x10] ;  /* 0x0000100002048984 */ /* 0x000fe80000000800 */
[----:B------:R-:W1:Y:S02]  /*07d0*/  @!P0 LDS R7, [R2] ;  /* 0x0000000002078984 */ /* 0x000e640000000800 */
[----:B-1----:R-:W-:-:S05]  /*07e0*/  @!P0 IADD3 R7, PT, PT, R4, R7, RZ ;  /* 0x0000000704078210 */ /* 0x002fca0007ffe0ff */
[----:B------:R-:W-:Y:S01]  /*07f0*/  @!P0 STS [R2], R7 ;  /* 0x0000000702008388 */ /* 0x000fe20000000800 */
[----:B------:R-:W-:Y:S06]  /*0800*/  BAR.SYNC.DEFER_BLOCKING 0x0 ;  /* 0x0000000000007b1d */ /* 0x000fec0000010000 */
[----:B------:R-:W-:Y:S04]  /*0810*/  @!P1 LDS R3, [R2+0x8] ;  /* 0x0000080002039984 */ /* 0x000fe80000000800 */
[----:B------:R-:W1:Y:S02]  /*0820*/  @!P1 LDS R4, [R2] ;  /* 0x0000000002049984 */ /* 0x000e640000000800 */
[----:B-1----:R-:W-:-:S05]  /*0830*/  @!P1 IMAD.IADD R3, R3, 0x1, R4 ;  /* 0x0000000103039824 */ /* 0x002fca00078e0204 */
[----:B------:R-:W-:Y:S01]  /*0840*/  @!P1 STS [R2], R3 ;  /* 0x0000000302009388 */ /* 0x000fe20000000800 */
[----:B------:R-:W-:Y:S06]  /*0850*/  BAR.SYNC.DEFER_BLOCKING 0x0 ;  /* 0x0000000000007b1d */ /* 0x000fec0000010000 */
[----:B------:R-:W1:Y:S02]  /*0860*/  @!P2 LDS.64 R4, [R9+0x3c00] ;  /* 0x003c00000904a984 */ /* 0x000e640000000a00 */
[----:B-1----:R-:W-:-:S05]  /*0870*/  @!P2 IMAD.IADD R4, R5, 0x1, R4 ;  /* 0x000000010504a824 */ /* 0x002fca00078e0204 */
[----:B------:R1:W-:Y:S01]  /*0880*/  @!P2 STS [R9+0x3c00], R4 ;  /* 0x003c00040900a388 */ /* 0x0003e20000000800 */
[----:B------:R-:W-:Y:S06]  /*0890*/  BAR.SYNC.DEFER_BLOCKING 0x0 ;  /* 0x0000000000007b1d */ /* 0x000fec0000010000 */
[----:B------:R-:W-:Y:S05]  /*08a0*/  @P2 EXIT ;  /* 0x000000000000294d */ /* 0x000fea0003800000 */
[----:B------:R-:W2:Y:S01]  /*08b0*/  S2UR UR5, SR_CgaCtaId ;  /* 0x00000000000579c3 */ /* 0x000ea20000008800 */
[----:B------:R-:W-:-:S07]  /*08c0*/  UMOV UR4, 0x400 ;  /* 0x0000040000047882 */ /* 0x000fce0000000000 */
[----:B0-----:R-:W0:Y:S01]  /*08d0*/  LDC.64 R2, c[0x0][0x3a0] ;  /* 0x0000e800ff027b82 */ /* 0x001e220000000a00 */
[----:B--2---:R-:W-:Y:S01]  /*08e0*/  ULEA UR4, UR5, UR4, 0x18 ;  /* 0x0000000405047291 */ /* 0x004fe2000f8ec0ff */
[----:B0-----:R-:W-:-:S08]  /*08f0*/  IMAD.WIDE.U32 R2, R0, 0x4, R2 ;  /* 0x0000000400027825 */ /* 0x001fd000078e0002 */
[----:B------:R-:W0:Y:S04]  /*0900*/  LDS R5, [UR4+0x3c00] ;  /* 0x003c0004ff057984 */ /* 0x000e280008000800 */
[----:B0-----:R-:W-:Y:S01]  /*0910*/  STG.E desc[UR6][R2.64], R5 ;  /* 0x0000000502007986 */ /* 0x001fe2000c101906 */
[----:B------:R-:W-:Y:S05]  /*0920*/  EXIT ;  /* 0x000000000000794d */ /* 0x000fea0003800000 */
.L_x_8:
[----:B------:R-:W-:-:S00]  /*0930*/  BRA `(.L_x_8) ;  /* 0xfffffffc00fc7947 */ /* 0x000fc0000383ffff */
[----:B------:R-:W-:-:S00]  /*0940*/  NOP ;  /* 0x0000000000007918 */ /* 0x000fc00000000000 */
        /* <DEDUP_REMOVED lines=11> */
.L_x_40:


//--------------------- .text._Z22nqueen_cuda_backTrack1PlPiiiiiiii --------------------------
	.section	.text._Z22nqueen_cuda_backTrack1PlPiiiiiiii,"ax",@progbits
	.align	128
        .global         _Z22nqueen_cuda_backTrack1PlPiiiiiiii
        .type           _Z22nqueen_cuda_backTrack1PlPiiiiiiii,@function
        .size           _Z22nqueen_cuda_backTrack1PlPiiiiiiii,(.L_x_41 - _Z22nqueen_cuda_backTrack1PlPiiiiiiii)
        .other          _Z22nqueen_cuda_backTrack1PlPiiiiiiii,@"STO_CUDA_ENTRY STV_DEFAULT"
_Z22nqueen_cuda_backTrack1PlPiiiiiiii:
.text._Z22nqueen_cuda_backTrack1PlPiiiiiiii:
[----:B------:R-:W0:Y:S08]  /*0000*/  LDC R1, c[0x0][0x37c] ;  /* 0x0000df00ff017b82 */ /* 0x000e300000000800 */
[----:B------:R-:W1:Y:S01]  /*0010*/  LDC R8, c[0x0][0x3a0] ;  /* 0x0000e800ff087b82 */ /* 0x000e620000000800 */
[----:B------:R-:W2:Y:S01]  /*0020*/  LDCU.64 UR8, c[0x0][0x398] ;  /* 0x00007300ff0877ac */ /* 0x000ea20008000a00 */
[----:B0-----:R-:W-:-:S02]  /*0030*/  VIADD R1, R1, 0xfffffe70 ;  /* 0xfffffe7001017836 */ /* 0x001fc40000000000 */
[----:B------:R-:W-:Y:S01]  /*0040*/  IMAD.MOV.U32 R3, RZ, RZ, RZ ;  /* 0x000000ffff037224 */ /* 0x000fe200078e00ff */
[----:B------:R-:W0:Y:S01]  /*0050*/  LDCU UR4, c[0x0][0x390] ;  /* 0x00007200ff0477ac */ /* 0x000e220008000800 */
[----:B------:R-:W-:Y:S02]  /*0060*/  IMAD.MOV.U32 R0, RZ, RZ, R1 ;  /* 0x000000ffff007224 */ /* 0x000fe400078e0001 */
[----:B------:R-:W3:Y:S01]  /*0070*/  LDC R9, c[0x0][0x3a4] ;  /* 0x0000e900ff097b82 */ /* 0x000ee20000000800 */
[----:B------:R-:W4:Y:S01]  /*0080*/  LDCU.64 UR6, c[0x0][0x358] ;  /* 0x00006b00ff0677ac */ /* 0x000f220008000a00 */
[----:B------:R-:W-:Y:S02]  /*0090*/  IMAD.MOV.U32 R4, RZ, RZ, R0 ;  /* 0x000000ffff047224 */ /* 0x000fe400078e0000 */
[----:B--2---:R-:W-:Y:S02]  /*00a0*/  IMAD.U32 R2, RZ, RZ, UR8 ;  /* 0x00000008ff027e24 */ /* 0x004fe4000f8e00ff */
[----:B------:R-:W-:Y:S01]  /*00b0*/  IMAD.U32 R5, RZ, RZ, UR9 ;  /* 0x00000009ff057e24 */ /* 0x000fe2000f8e00ff */
[----:B01----:R-:W-:-:S12]  /*00c0*/  UIADD3 UR4, UPT, UPT, UR4, -0x1, URZ ;  /* 0xffffffff04047890 */ /* 0x003fd8000fffe0ff */
.L_x_12:
[----:B------:R-:W0:Y:S01]  /*00d0*/  LDC R7, c[0x0][0x394] ;  /* 0x0000e500ff077b82 */ /* 0x000e220000000800 */
[----:B------:R-:W-:Y:S02]  /*00e0*/  ISETP.NE.AND P0, PT, R2, UR4, PT ;  /* 0x0000000402007c0c */ /* 0x000fe4000bf05270 */
[----:B---3--:R-:W-:-:S04]  /*00f0*/  LOP3.LUT R6, R9, R5, R8, 0xfe, !PT ;  /* 0x0000000509067212 */ /* 0x008fc800078efe08 */
[----:B0-----:R-:W-:-:S07]  /*0100*/  LOP3.LUT R6, R6, R7, RZ, 0xc, !PT ;  /* 0x0000000706067212 */ /* 0x001fce00078e0cff */
[----:B------:R-:W-:Y:S05]  /*0110*/  @P0 BRA `(.L_x_9) ;  /* 0x0000000000300947 */ /* 0x000fea0003800000 */
[----:B------:R-:W-:-:S13]  /*0120*/  ISETP.NE.AND P0, PT, R6, RZ, PT ;  /* 0x000000ff0600720c */ /* 0x000fda0003f05270 */
[----:B------:R-:W-:Y:S05]  /*0130*/  @!P0 BRA `(.L_x_10) ;  /* 0x0000000000408947 */ /* 0x000fea0003800000 */
[----:B------:R-:W4:Y:S02]  /*0140*/  LDC.64 R8, c[0x0][0x380] ;  /* 0x0000e000ff087b82 */ /* 0x000f240000000a00 */
[----:B----4-:R-:W2:Y:S04]  /*0150*/  LDG.E.64 R10, desc[UR6][R8.64+0x8] ;  /* 0x00000806080a7981 */ /* 0x010ea8000c1e1b00 */
[----:B------:R-:W3:Y:S01]  /*0160*/  LDG.E.64 R6, desc[UR6][R8.64] ;  /* 0x0000000608067981 */ /* 0x000ee2000c1e1b00 */
[----:B--2---:R-:W-:Y:S02]  /*0170*/  IADD3 R10, P0, PT, R10, 0x1, RZ ;  /* 0x000000010a0a7810 */ /* 0x004fe40007f1e0ff */
[----:B---3--:R-:W-:-:S03]  /*0180*/  IADD3 R6, P1, PT, R6, 0x8, RZ ;  /* 0x0000000806067810 */ /* 0x008fc60007f3e0ff */
[----:B------:R-:W-:Y:S02]  /*0190*/  IMAD.X R11, RZ, RZ, R11, P0 ;  /* 0x000000ffff0b7224 */ /* 0x000fe400000e060b */
[----:B------:R-:W-:-:S03]  /*01a0*/  IMAD.X R7, RZ, RZ, R7, P1 ;  /* 0x000000ffff077224 */ /* 0x000fc600008e0607 */
[----:B------:R0:W-:Y:S04]  /*01b0*/  STG.E.64 desc[UR6][R8.64+0x8], R10 ;  /* 0x0000080a08007986 */ /* 0x0001e8000c101b06 */
[----:B------:R0:W-:Y:S01]  /*01c0*/  STG.E.64 desc[UR6][R8.64], R6 ;  /* 0x0000000608007986 */ /* 0x0001e2000c101b06 */
[----:B------:R-:W-:Y:S05]  /*01d0*/  BRA `(.L_x_10) ;  /* 0x0000000000187947 */ /* 0x000fea0003800000 */
.L_x_9:
[----:B------:R-:W0:Y:S02]  /*01e0*/  LDC R7, c[0x0][0x3a8] ;  /* 0x0000ea00ff077b82 */ /* 0x000e240000000800 */
[----:B0-----:R-:W-:-:S13]  /*01f0*/  ISETP.GE.AND P0, PT, R2, R7, PT ;  /* 0x000000070200720c */ /* 0x001fda0003f06270 */
[----:B------:R-:W-:-:S04]  /*0200*/  @!P0 LOP3.LUT R6, R6, 0xfffffffd, RZ, 0xc0, !PT ;  /* 0xfffffffd06068812 */ /* 0x000fc800078ec0ff */
[----:B------:R-:W-:Y:S01]  /*0210*/  ISETP.NE.AND P0, PT, R6, RZ, PT ;  /* 0x000000ff0600720c */ /* 0x000fe20003f05270 */
[----:B------:R-:W-:-:S12]  /*0220*/  IMAD.MOV.U32 R10, RZ, RZ, R6 ;  /* 0x000000ffff0a7224 */ /* 0x000fd800078e0006 */
[----:B------:R-:W-:Y:S05]  /*0230*/  @P0 BRA `(.L_x_11) ;  /* 0x0000000000540947 */ /* 0x000fea0003800000 */
.L_x_10:
[----:B------:R-:W-:-:S04]  /*0240*/  ISETP.GT.U32.AND P0, PT, R0, R1, PT ;  /* 0x000000010000720c */ /* 0x000fc80003f04070 */
[----:B------:R-:W-:-:S13]  /*0250*/  ISETP.GT.U32.AND.EX P0, PT, R3, RZ, PT, P0 ;  /* 0x000000ff0300720c */ /* 0x000fda0003f04100 */
[----:B----4-:R-:W-:Y:S05]  /*0260*/  @!P0 EXIT ;  /* 0x000000000000894d */ /* 0x010fea0003800000 */
[----:B0-----:R0:W2:Y:S01]  /*0270*/  LDL R6, [R4+-0x4] ;  /* 0xfffffc0004067983 */ /* 0x0010a20000100800 */
[----:B------:R-:W-:Y:S01]  /*0280*/  IMAD.MOV.U32 R7, RZ, RZ, R0 ;  /* 0x000000ffff077224 */ /* 0x000fe200078e0000 */
[----:B------:R-:W-:Y:S01]  /*0290*/  IADD3 R0, P1, PT, R0, -0x4, RZ ;  /* 0xfffffffc00007810 */ /* 0x000fe20007f3e0ff */
[----:B------:R-:W-:Y:S01]  /*02a0*/  VIADD R5, R4, 0xfffffffc ;  /* 0xfffffffc04057836 */ /* 0x000fe20000000000 */
[----:B------:R-:W-:Y:S01]  /*02b0*/  MOV R12, R4 ;  /* 0x00000004000c7202 */ /* 0x000fe20000000f00 */
[----:B------:R-:W-:Y:S01]  /*02c0*/  IMAD.MOV.U32 R11, RZ, RZ, R3 ;  /* 0x000000ffff0b7224 */ /* 0x000fe200078e0003 */
[----:B------:R-:W-:Y:S01]  /*02d0*/  IADD3.X R3, PT, PT, R3, -0x1, RZ, P1, !PT ;  /* 0xffffffff03037810 */ /* 0x000fe20000ffe4ff */
[----:B------:R-:W-:Y:S02]  /*02e0*/  VIADD R2, R2, 0xffffffff ;  /* 0xffffffff02027836 */ /* 0x000fe40000000000 */
[----:B0-----:R-:W-:Y:S01]  /*02f0*/  IMAD.MOV.U32 R4, RZ, RZ, R5 ;  /* 0x000000ffff047224 */ /* 0x001fe200078e0005 */
[----:B--2---:R-:W-:-:S13]  /*0300*/  ISETP.NE.AND P0, PT, R6, RZ, PT ;  /* 0x000000ff0600720c */ /* 0x004fda0003f05270 */
[----:B------:R-:W-:Y:S05]  /*0310*/  @!P0 BRA `(.L_x_10) ;  /* 0xfffffffc00c88947 */ /* 0x000fea000383ffff */
[----:B------:R0:W5:Y:S04]  /*0320*/  LDL R9, [R12+-0x8] ;  /* 0xfffff8000c097983 */ /* 0x0001680000100800 */
[----:B------:R0:W5:Y:S04]  /*0330*/  LDL R8, [R12+-0xc] ;  /* 0xfffff4000c087983 */ /* 0x0001680000100800 */
[----:B------:R0:W5:Y:S01]  /*0340*/  LDL R5, [R12+-0x10] ;  /* 0xfffff0000c057983 */ /* 0x0001620000100800 */
[----:B------:R-:W-:Y:S01]  /*0350*/  IADD3 R0, P0, PT, R7, -0x10, RZ ;  /* 0xfffffff007007810 */ /* 0x000fe20007f1e0ff */
[----:B------:R-:W-:-:S02]  /*0360*/  IMAD.MOV.U32 R10, RZ, RZ, R6 ;  /* 0x000000ffff0a7224 */ /* 0x000fc400078e0006 */
[----:B------:R-:W-:Y:S01]  /*0370*/  VIADD R4, R12, 0xfffffff0 ;  /* 0xfffffff00c047836 */ /* 0x000fe20000000000 */
[----:B------:R-:W-:-:S09]  /*0380*/  IADD3.X R3, PT, PT, R11, -0x1, RZ, P0, !PT ;  /* 0xffffffff0b037810 */ /* 0x000fd200007fe4ff */
.L_x_11:
[----:B------:R-:W1:Y:S01]  /*0390*/  LDC.64 R6, c[0x0][0x388] ;  /* 0x0000e200ff067b82 */ /* 0x000e620000000a00 */
[----:B------:R-:W-:-:S05]  /*03a0*/  IMAD.MOV R11, RZ, RZ, -R10 ;  /* 0x000000ffff0b7224 */ /* 0x000fca00078e0a0a */
[----:B------:R-:W-:-:S04]  /*03b0*/  LOP3.LUT R15, R10, R11, RZ, 0xc0, !PT ;  /* 0x0000000b0a0f7212 */ /* 0x000fc800078ec0ff */
[----:B------:R-:W-:Y:S02]  /*03c0*/  ISETP.NE.AND P0, PT, R10, R15, PT ;  /* 0x0000000f0a00720c */ /* 0x000fe40003f05270 */
[C---:B------:R-:W-:Y:S02]  /*03d0*/  LOP3.LUT R11, R15.reuse, R10, RZ, 0x3c, !PT ;  /* 0x0000000a0f0b7212 */ /* 0x040fe400078e3cff */
[----:B0----5:R-:W-:-:S09]  /*03e0*/  LOP3.LUT R12, R15, R9, RZ, 0xfc, !PT ;  /* 0x000000090f0c7212 */ /* 0x021fd200078efcff */
[----:B------:R-:W-:Y:S01]  /*03f0*/  @P0 VIADD R10, R4, 0xc ;  /* 0x0000000c040a0836 */ /* 0x000fe20000000000 */
[----:B------:R-:W-:Y:S01]  /*0400*/  @P0 STL [R4], R5 ;  /* 0x0000000504000387 */ /* 0x000fe20000100800 */
[----:B-1----:R-:W-:Y:S01]  /*0410*/  IMAD.WIDE R6, R2, 0x4, R6 ;  /* 0x0000000402067825 */ /* 0x002fe200078e0206 */
[----:B------:R-:W-:Y:S02]  /*0420*/  @P0 IADD3 R0, P1, PT, R0, 0xc, RZ ;  /* 0x0000000c00000810 */ /* 0x000fe40007f3e0ff */
[----:B------:R0:W-:Y:S01]  /*0430*/  @P0 STL [R4+0x4], R8 ;  /* 0x0000040804000387 */ /* 0x0001e20000100800 */
[----:B------:R-:W-:Y:S02]  /*0440*/  IADD3 R2, PT, PT, R2, 0x1, RZ ;  /* 0x0000000102027810 */ /* 0x000fe40007ffe0ff */
[----:B------:R-:W-:Y:S01]  /*0450*/  IADD3 R0, P2, PT, R0, 0x4, RZ ;  /* 0x0000000400007810 */ /* 0x000fe20007f5e0ff */
[----:B----4-:R-:W-:Y:S01]  /*0460*/  STG.E desc[UR6][R6.64], R15 ;  /* 0x0000000f06007986 */ /* 0x010fe2000c101906 */
[----:B------:R-:W-:-:S03]  /*0470*/  @P0 IMAD.X R3, RZ, RZ, R3, P1 ;  /* 0x000000ffff030224 */ /* 0x000fc600008e0603 */
[----:B------:R1:W-:Y:S01]  /*0480*/  @P0 STL [R4+0x8], R9 ;  /* 0x0000080904000387 */ /* 0x0003e20000100800 */
[----:B------:R-:W-:Y:S01]  /*0490*/  IMAD.X R3, RZ, RZ, R3, P2 ;  /* 0x000000ffff037224 */ /* 0x000fe200010e0603 */
[C---:B0-----:R-:W-:Y:S01]  /*04a0*/  LOP3.LUT R8, R15.reuse, R8, RZ, 0xfc, !PT ;  /* 0x000000080f087212 */ /* 0x041fe200078efcff */
[----:B-1----:R-:W-:Y:S01]  /*04b0*/  @P0 IMAD.MOV.U32 R4, RZ, RZ, R10 ;  /* 0x000000ffff040224 */ /* 0x002fe200078e000a */
[----:B------:R-:W-:Y:S02]  /*04c0*/  LOP3.LUT R10, R15, R5, RZ, 0xfc, !PT ;  /* 0x000000050f0a7212 */ /* 0x000fe400078efcff */
[----:B------:R-:W-:Y:S01]  /*04d0*/  SHF.R.S32.HI R9, RZ, 0x1, R12 ;  /* 0x00000001ff097819 */ /* 0x000fe2000001140c */
[----:B------:R-:W-:Y:S01]  /*04e0*/  VIADD R13, R4, 0x4 ;  /* 0x00000004040d7836 */ /* 0x000fe20000000000 */
[----:B------:R0:W-:Y:S01]  /*04f0*/  STL [R4], R11 ;  /* 0x0000000b04007387 */ /* 0x0001e20000100800 */
[----:B------:R-:W-:Y:S02]  /*0500*/  IMAD.SHL.U32 R5, R10, 0x2, RZ ;  /* 0x000000020a057824 */ /* 0x000fe400078e00ff */
[----:B0-----:R-:W-:Y:S01]  /*0510*/  IMAD.MOV.U32 R4, RZ, RZ, R13 ;  /* 0x000000ffff047224 */ /* 0x001fe200078e000d */
[----:B------:R-:W-:Y:S06]  /*0520*/  BRA `(.L_x_12) ;  /* 0xfffffff800e87947 */ /* 0x000fec000383ffff */
.L_x_13:
        /* <DEDUP_REMOVED lines=13> */
.L_x_41:


//--------------------- .text._Z22nqueen_cuda_backTrack2PlPiiiiiiiiiiiii --------------------------
	.section	.text._Z22nqueen_cuda_backTrack2PlPiiiiiiiiiiiii,"ax",@progbits
	.align	128
        .global         _Z22nqueen_cuda_backTrack2PlPiiiiiiiiiiiii
        .type           _Z22nqueen_cuda_backTrack2PlPiiiiiiiiiiiii,@function
        .size           _Z22nqueen_cuda_backTrack2PlPiiiiiiiiiiiii,(.L_x_42 - _Z22nqueen_cuda_backTrack2PlPiiiiiiiiiiiii)
        .other          _Z22nqueen_cuda_backTrack2PlPiiiiiiiiiiiii,@"STO_CUDA_ENTRY STV_DEFAULT"
_Z22nqueen_cuda_backTrack2PlPiiiiiiiiiiiii:
.text._Z22nqueen_cuda_backTrack2PlPiiiiiiiiiiiii:
[----:B------:R-:W0:Y:S08]  /*0000*/  LDC R1, c[0x0][0x37c] ;  /* 0x0000df00ff017b82 */ /* 0x000e300000000800 */
[----:B------:R-:W1:Y:S01]  /*0010*/  LDC R7, c[0x0][0x390] ;  /* 0x0000e400ff077b82 */ /* 0x000e620000000800 */
[----:B------:R-:W2:Y:S01]  /*0020*/  LDCU.64 UR4, c[0x0][0x398] ;  /* 0x00007300ff0477ac */ /* 0x000ea20008000a00 */
[----:B0-----:R-:W-:Y:S01]  /*0030*/  VIADD R1, R1, 0xfffffe70 ;  /* 0xfffffe7001017836 */ /* 0x001fe20000000000 */
[----:B------:R-:W0:Y:S03]  /*0040*/  LDCU.64 UR8, c[0x0][0x358] ;  /* 0x00006b00ff0877ac */ /* 0x000e260008000a00 */
[----:B------:R-:W-:-:S02]  /*0050*/  IMAD.MOV.U32 R0, RZ, RZ, R1 ;  /* 0x000000ffff007224 */ /* 0x000fc400078e0001 */
[----:B------:R-:W3:Y:S08]  /*0060*/  LDC R5, c[0x0][0x3ac] ;  /* 0x0000eb00ff057b82 */ /* 0x000ef00000000800 */
[----:B------:R-:W3:Y:S01]  /*0070*/  LDC.64 R2, c[0x0][0x388] ;  /* 0x0000e200ff027b82 */ /* 0x000ee20000000a00 */
[----:B--2---:R-:W-:Y:S02]  /*0080*/  IMAD.U32 R11, RZ, RZ, UR4 ;  /* 0x00000004ff0b7e24 */ /* 0x004fe4000f8e00ff */
[----:B------:R-:W-:-:S05]  /*0090*/  IMAD.U32 R12, RZ, RZ, UR5 ;  /* 0x00000005ff0c7e24 */ /* 0x000fca000f8e00ff */
[----:B------:R-:W2:Y:S01]  /*00a0*/  LDC R10, c[0x0][0x3a0] ;  /* 0x0000e800ff0a7b82 */ /* 0x000ea20000000800 */
[C---:B-1----:R-:W-:Y:S01]  /*00b0*/  ISETP.GT.AND P0, PT, R7.reuse, 0x1, PT ;  /* 0x000000010700780c */ /* 0x042fe20003f04270 */
[----:B------:R-:W-:-:S06]  /*00c0*/  VIADD R6, R7, 0xffffffff ;  /* 0xffffffff07067836 */ /* 0x000fcc0000000000 */
[----:B------:R-:W1:Y:S01]  /*00d0*/  LDC R9, c[0x0][0x3a4] ;  /* 0x0000e900ff097b82 */ /* 0x000e620000000800 */
[----:B---3--:R-:W-:-:S04]  /*00e0*/  IMAD.WIDE R4, R5, 0x4, R2 ;  /* 0x0000000405047825 */ /* 0x008fc800078e0202 */
[----:B------:R-:W-:Y:S01]  /*00f0*/  IMAD.WIDE R2, R7, 0x4, R2 ;  /* 0x0000000407027825 */ /* 0x000fe200078e0202 */
[----:B0-----:R-:W-:Y:S06]  /*0100*/  @P0 BRA `(.L_x_14) ;  /* 0x0000000400840947 */ /* 0x001fec0003800000 */
[----:B------:R-:W-:Y:S02]  /*0110*/  IMAD.MOV.U32 R7, RZ, RZ, R0 ;  /* 0x000000ffff077224 */ /* 0x000fe400078e0000 */
[----:B------:R-:W-:-:S07]  /*0120*/  IMAD.MOV.U32 R8, RZ, RZ, RZ ;  /* 0x000000ffff087224 */ /* 0x000fce00078e00ff */
.L_x_20:
[----:B------:R-:W0:Y:S01]  /*0130*/  LDC R14, c[0x0][0x394] ;  /* 0x0000e500ff0e7b82 */ /* 0x000e220000000800 */
[----:B------:R-:W-:Y:S02]  /*0140*/  ISETP.NE.AND P0, PT, R11, R6, PT ;  /* 0x000000060b00720c */ /* 0x000fe40003f05270 */
[----:B-12---:R-:W-:-:S04]  /*0150*/  LOP3.LUT R17, R9, R12, R10, 0xfe, !PT ;  /* 0x0000000c09117212 */ /* 0x006fc800078efe0a */
[----:B0-----:R-:W-:-:S07]  /*0160*/  LOP3.LUT R17, R17, R14, RZ, 0xc, !PT ;  /* 0x0000000e11117212 */ /* 0x001fce00078e0cff */
[----:B------:R-:W-:Y:S05]  /*0170*/  @!P0 BRA `(.L_x_15) ;  /* 0x0000000000508947 */ /* 0x000fea0003800000 */
[----:B------:R-:W0:Y:S02]  /*0180*/  LDCU UR4, c[0x0][0x3a8] ;  /* 0x00007500ff0477ac */ /* 0x000e240008000800 */
[----:B0-----:R-:W-:-:S13]  /*0190*/  ISETP.GE.AND P0, PT, R11, UR4, PT ;  /* 0x000000040b007c0c */ /* 0x001fda000bf06270 */
[----:B------:R-:W-:Y:S05]  /*01a0*/  @!P0 BRA `(.L_x_16) ;  /* 0x00000000002c8947 */ /* 0x000fea0003800000 */
[----:B------:R-:W0:Y:S02]  /*01b0*/  LDCU UR4, c[0x0][0x3ac] ;  /* 0x00007580ff0477ac */ /* 0x000e240008000800 */
[----:B0-----:R-:W-:-:S13]  /*01c0*/  ISETP.NE.AND P0, PT, R11, UR4, PT ;  /* 0x000000040b007c0c */ /* 0x001fda000bf05270 */
[----:B------:R-:W-:Y:S05]  /*01d0*/  @P0 BRA `(.L_x_17) ;  /* 0x0000000000280947 */ /* 0x000fea0003800000 */
[----:B------:R-:W0:Y:S08]  /*01e0*/  LDC R13, c[0x0][0x3b0] ;  /* 0x0000ec00ff0d7b82 */ /* 0x000e300000000800 */
[----:B------:R-:W2:Y:S01]  /*01f0*/  LDC R16, c[0x0][0x3ac] ;  /* 0x0000eb00ff107b82 */ /* 0x000ea20000000800 */
[----:B0-----:R-:W-:-:S13]  /*0200*/  LOP3.LUT P0, R14, R10, R13, RZ, 0xc0, !PT ;  /* 0x0000000d0a0e7212 */ /* 0x001fda000780c0ff */
[----:B--2---:R-:W-:Y:S05]  /*0210*/  @!P0 BRA `(.L_x_18) ;  /* 0x0000000000848947 */ /* 0x004fea0003800000 */
[----:B------:R-:W-:-:S04]  /*0220*/  ISETP.NE.AND P0, PT, R14, R13, PT ;  /* 0x0000000d0e00720c */ /* 0x000fc80003f05270 */
[----:B------:R-:W-:-:S04]  /*0230*/  SEL R14, R13, 0xffffffff, P0 ;  /* 0xffffffff0d0e7807 */ /* 0x000fc80000000000 */
[----:B------:R-:W-:Y:S01]  /*0240*/  LOP3.LUT R17, R17, R14, RZ, 0xc0, !PT ;  /* 0x0000000e11117212 */ /* 0x000fe200078ec0ff */
[----:B------:R-:W-:Y:S06]  /*0250*/  BRA `(.L_x_17) ;  /* 0x0000000000087947 */ /* 0x000fec0003800000 */
.L_x_16:
[----:B------:R-:W0:Y:S02]  /*0260*/  LDC R14, c[0x0][0x3b0] ;  /* 0x0000ec00ff0e7b82 */ /* 0x000e240000000800 */
[----:B0-----:R-:W-:-:S07]  /*0270*/  LOP3.LUT R17, R17, R14, RZ, 0x30, !PT ;  /* 0x0000000e11117212 */ /* 0x001fce00078e30ff */
.L_x_17:
[----:B------:R-:W-:Y:S01]  /*0280*/  ISETP.NE.AND P0, PT, R17, RZ, PT ;  /* 0x000000ff1100720c */ /* 0x000fe20003f05270 */
[----:B------:R-:W-:-:S12]  /*0290*/  IMAD.MOV.U32 R16, RZ, RZ, R11 ;  /* 0x000000ffff107224 */ /* 0x000fd800078e000b */
[----:B------:R-:W-:Y:S05]  /*02a0*/  @!P0 BRA `(.L_x_18) ;  /* 0x0000000000608947 */ /* 0x000fea0003800000 */
[----:B------:R-:W-:Y:S05]  /*02b0*/  BRA `(.L_x_19) ;  /* 0x0000000000b07947 */ /* 0x000fea0003800000 */
.L_x_15:
[----:B------:R-:W0:Y:S01]  /*02c0*/  LDCU UR4, c[0x0][0x3b4] ;  /* 0x00007680ff0477ac */ /* 0x000e220008000800 */
[----:B------:R-:W-:Y:S01]  /*02d0*/  IMAD.MOV.U32 R16, RZ, RZ, R6 ;  /* 0x000000ffff107224 */ /* 0x000fe200078e0006 */
[----:B0-----:R-:W-:-:S04]  /*02e0*/  LOP3.LUT P0, RZ, R17, UR4, RZ, 0xc0, !PT ;  /* 0x0000000411ff7c12 */ /* 0x001fc8000f80c0ff */
[----:B------:R-:W-:-:S13]  /*02f0*/  ISETP.EQ.OR P0, PT, R17, RZ, P0 ;  /* 0x000000ff1100720c */ /* 0x000fda0000702670 */
[----:B------:R-:W-:Y:S05]  /*0300*/  @P0 BRA `(.L_x_18) ;  /* 0x0000000000480947 */ /* 0x000fea0003800000 */
[----:B------:R-:W0:Y:S01]  /*0310*/  LDC.64 R10, c[0x0][0x380] ;  /* 0x0000e000ff0a7b82 */ /* 0x000e220000000a00 */
[----:B------:R1:W-:Y:S04]  /*0320*/  STG.E desc[UR8][R2.64+-0x4], R17 ;  /* 0xfffffc1102007986 */ /* 0x0003e8000c101908 */
[----:B------:R-:W2:Y:S03]  /*0330*/  LDG.E R9, desc[UR8][R4.64] ;  /* 0x0000000804097981 */ /* 0x000ea6000c1e1900 */
[----:B------:R-:W3:Y:S01]  /*0340*/  LDC R16, c[0x0][0x3bc] ;  /* 0x0000ef00ff107b82 */ /* 0x000ee20000000800 */
[----:B0-----:R-:W4:Y:S04]  /*0350*/  LDG.E.64 R14, desc[UR8][R10.64+0x8] ;  /* 0x000008080a0e7981 */ /* 0x001f28000c1e1b00 */
[----:B------:R-:W5:Y:S01]  /*0360*/  LDG.E.64 R12, desc[UR8][R10.64] ;  /* 0x000000080a0c7981 */ /* 0x000f62000c1e1b00 */
[----:B---3--:R-:W-:Y:S01]  /*0370*/  ISETP.NE.AND P1, PT, R17, R16, PT ;  /* 0x000000101100720c */ /* 0x008fe20003f25270 */
[----:B------:R-:W-:Y:S01]  /*0380*/  IMAD.MOV.U32 R16, RZ, RZ, 0x4 ;  /* 0x00000004ff107424 */ /* 0x000fe200078e00ff */
[----:B--2---:R-:W-:-:S04]  /*0390*/  ISETP.NE.AND P0, PT, R9, 0x1, PT ;  /* 0x000000010900780c */ /* 0x004fc80003f05270 */
[----:B------:R-:W-:Y:S01]  /*03a0*/  SEL R9, R16, 0x8, !P1 ;  /* 0x0000000810097807 */ /* 0x000fe20004800000 */
[----:B------:R-:W-:-:S03]  /*03b0*/  IMAD.MOV.U32 R16, RZ, RZ, R6 ;  /* 0x000000ffff107224 */ /* 0x000fc600078e0006 */
[----:B------:R-:W-:Y:S02]  /*03c0*/  SEL R9, R9, 0x2, P0 ;  /* 0x0000000209097807 */ /* 0x000fe40000000000 */
[----:B----4-:R-:W-:Y:S02]  /*03d0*/  IADD3 R14, P0, PT, R14, 0x1, RZ ;  /* 0x000000010e0e7810 */ /* 0x010fe40007f1e0ff */
[----:B-----5:R-:W-:-:S03]  /*03e0*/  IADD3 R12, P1, PT, R12, R9, RZ ;  /* 0x000000090c0c7210 */ /* 0x020fc60007f3e0ff */
[----:B------:R-:W-:Y:S02]  /*03f0*/  IMAD.X R15, RZ, RZ, R15, P0 ;  /* 0x000000ffff0f7224 */ /* 0x000fe400000e060f */
[----:B------:R-:W-:-:S03]  /*0400*/  IMAD.X R13, RZ, RZ, R13, P1 ;  /* 0x000000ffff0d7224 */ /* 0x000fc600008e060d */
[----:B------:R1:W-:Y:S04]  /*0410*/  STG.E.64 desc[UR8][R10.64+0x8], R14 ;  /* 0x0000080e0a007986 */ /* 0x0003e8000c101b08 */
[----:B------:R1:W-:Y:S02]  /*0420*/  STG.E.64 desc[UR8][R10.64], R12 ;  /* 0x0000000c0a007986 */ /* 0x0003e4000c101b08 */
.L_x_18:
[----:B------:R-:W-:-:S04]  /*0430*/  ISETP.GT.U32.AND P0, PT, R0, R1, PT ;  /* 0x000000010000720c */ /* 0x000fc80003f04070 */
[----:B------:R-:W-:-:S13]  /*0440*/  ISETP.GT.U32.AND.EX P0, PT, R8, RZ, PT, P0 ;  /* 0x000000ff0800720c */ /* 0x000fda0003f04100 */
[----:B------:R-:W-:Y:S05]  /*0450*/  @!P0 EXIT ;  /* 0x000000000000894d */ /* 0x000fea0003800000 */
[----:B-1----:R0:W2:Y:S01]  /*0460*/  LDL R17, [R7+-0x4] ;  /* 0xfffffc0007117983 */ /* 0x0020a20000100800 */
[----:B------:R-:W-:Y:S01]  /*0470*/  IMAD.MOV.U32 R11, RZ, RZ, R0 ;  /* 0x000000ffff0b7224 */ /* 0x000fe200078e0000 */
[----:B------:R-:W-:Y:S01]  /*0480*/  IADD3 R0, P1, PT, R0, -0x4, RZ ;  /* 0xfffffffc00007810 */ /* 0x000fe20007f3e0ff */
[----:B------:R-:W-:Y:S02]  /*0490*/  VIADD R9, R7, 0xfffffffc ;  /* 0xfffffffc07097836 */ /* 0x000fe40000000000 */
[----:B------:R-:W-:Y:S01]  /*04a0*/  IMAD.MOV.U32 R13, RZ, RZ, R8 ;  /* 0x000000ffff0d7224 */ /* 0x000fe200078e0008 */
[----:B------:R-:W-:Y:S01]  /*04b0*/  IADD3.X R8, PT, PT, R8, -0x1, RZ, P1, !PT ;  /* 0xffffffff08087810 */ /* 0x000fe20000ffe4ff */
[----:B------:R-:W-:Y:S02]  /*04c0*/  IMAD.MOV.U32 R14, RZ, RZ, R7 ;  /* 0x000000ffff0e7224 */ /* 0x000fe400078e0007 */
        /* <DEDUP_REMOVED lines=11> */
.L_x_19:
[----:B0-----:R-:W0:Y:S01]  /*0580*/  LDC.64 R14, c[0x0][0x388] ;  /* 0x0000e200ff0e7b82 */ /* 0x001e220000000a00 */
[----:B------:R-:W-:-:S05]  /*0590*/  IMAD.MOV R16, RZ, RZ, -R17 ;  /* 0x000000ffff107224 */ /* 0x000fca00078e0a11 */
[----:B------:R-:W-:-:S04]  /*05a0*/  LOP3.LUT R19, R17, R16, RZ, 0xc0, !PT ;  /* 0x0000001011137212 */ /* 0x000fc800078ec0ff */
[----:B------:R-:W-:Y:S02]  /*05b0*/  ISETP.NE.AND P0, PT, R17, R19, PT ;  /* 0x000000131100720c */ /* 0x000fe40003f05270 */
[C---:B------:R-:W-:Y:S02]  /*05c0*/  LOP3.LUT R16, R19.reuse, R17, RZ, 0x3c, !PT ;  /* 0x0000001113107212 */ /* 0x040fe400078e3cff */
[----:B-----5:R-:W-:-:S09]  /*05d0*/  LOP3.LUT R17, R19, R9, RZ, 0xfc, !PT ;  /* 0x0000000913117212 */ /* 0x020fd200078efcff */
[----:B------:R-:W-:Y:S01]  /*05e0*/  @P0 VIADD R13, R7, 0xc ;  /* 0x0000000c070d0836 */ /* 0x000fe20000000000 */
[----:B------:R-:W-:Y:S01]  /*05f0*/  @P0 STL [R7], R12 ;  /* 0x0000000c07000387 */ /* 0x000fe20000100800 */
[C---:B0-----:R-:W-:Y:S01]  /*0600*/  IMAD.WIDE R14, R11.reuse, 0x4, R14 ;  /* 0x000000040b0e7825 */ /* 0x041fe200078e020e */
[----:B------:R-:W-:Y:S02]  /*0610*/  @P0 IADD3 R0, P1, PT, R0, 0xc, RZ ;  /* 0x0000000c00000810 */ /* 0x000fe40007f3e0ff */
[----:B------:R0:W-:Y:S01]  /*0620*/  @P0 STL [R7+0x4], R10 ;  /* 0x0000040a07000387 */ /* 0x0001e20000100800 */
[----:B------:R-:W-:Y:S01]  /*0630*/  VIADD R11, R11, 0x1 ;  /* 0x000000010b0b7836 */ /* 0x000fe20000000000 */
[----:B------:R-:W-:Y:S01]  /*0640*/  IADD3 R0, P2, PT, R0, 0x4, RZ ;  /* 0x0000000400007810 */ /* 0x000fe20007f5e0ff */
[----:B------:R-:W-:Y:S01]  /*0650*/  @P0 IMAD.X R8, RZ, RZ, R8, P1 ;  /* 0x000000ffff080224 */ /* 0x000fe200008e0608 */
[----:B------:R-:W-:Y:S03]  /*0660*/  STG.E desc[UR8][R14.64], R19 ;  /* 0x000000130e007986 */ /* 0x000fe6000c101908 */
[----:B------:R-:W-:Y:S01]  /*0670*/  IMAD.X R8, RZ, RZ, R8, P2 ;  /* 0x000000ffff087224 */ /* 0x000fe200010e0608 */
[----:B------:R1:W-:Y:S01]  /*0680*/  @P0 STL [R7+0x8], R9 ;  /* 0x0000080907000387 */ /* 0x0003e20000100800 */
[C---:B0-----:R-:W-:Y:S01]  /*0690*/  LOP3.LUT R10, R19.reuse, R10, RZ, 0xfc, !PT ;  /* 0x0000000a130a7212 */ /* 0x041fe200078efcff */
[----:B-1----:R-:W-:Y:S01]  /*06a0*/  @P0 IMAD.MOV.U32 R7, RZ, RZ, R13 ;  /* 0x000000ffff070224 */ /* 0x002fe200078e000d */
[----:B------:R-:W-:-:S02]  /*06b0*/  LOP3.LUT R13, R19, R12, RZ, 0xfc, !PT ;  /* 0x0000000c130d7212 */ /* 0x000fc400078efcff */
[----:B------:R-:W-:Y:S01]  /*06c0*/  SHF.R.S32.HI R9, RZ, 0x1, R17 ;  /* 0x00000001ff097819 */ /* 0x000fe20000011411 */
[----:B------:R-:W-:Y:S01]  /*06d0*/  VIADD R18, R7, 0x4 ;  /* 0x0000000407127836 */ /* 0x000fe20000000000 */
[----:B------:R0:W-:Y:S01]  /*06e0*/  STL [R7], R16 ;  /* 0x0000001007007387 */ /* 0x0001e20000100800 */
[----:B------:R-:W-:Y:S02]  /*06f0*/  IMAD.SHL.U32 R12, R13, 0x2, RZ ;  /* 0x000000020d0c7824 */ /* 0x000fe400078e00ff */
[----:B0-----:R-:W-:Y:S01]  /*0700*/  IMAD.MOV.U32 R7, RZ, RZ, R18 ;  /* 0x000000ffff077224 */ /* 0x001fe200078e0012 */
[----:B------:R-:W-:Y:S06]  /*0710*/  BRA `(.L_x_20) ;  /* 0xfffffff800847947 */ /* 0x000fec000383ffff */
.L_x_14:
[----:B------:R-:W-:Y:S02]  /*0720*/  IMAD.MOV.U32 R7, RZ, RZ, R0 ;  /* 0x000000ffff077224 */ /* 0x000fe400078e0000 */
[----:B------:R-:W-:-:S07]  /*0730*/  IMAD.MOV.U32 R8, RZ, RZ, RZ ;  /* 0x000000ffff087224 */ /* 0x000fce00078e00ff */
.L_x_38:
        /* <DEDUP_REMOVED lines=12> */
[----:B------:R-:W1:Y:S01]  /*0800*/  LDC R16, c[0x0][0x3ac] ;  /* 0x0000eb00ff107b82 */ /* 0x000e620000000800 */
[----:B0-----:R-:W-:-:S13]  /*0810*/  LOP3.LUT P0, R14, R10, R15, RZ, 0xc0, !PT ;  /* 0x0000000f0a0e7212 */ /* 0x001fda000780c0ff */
[----:B-1----:R-:W-:Y:S05]  /*0820*/  @!P0 BRA `(.L_x_24) ;  /* 0x0000000800208947 */ /* 0x002fea0003800000 */
[----:B------:R-:W-:-:S04]  /*0830*/  ISETP.NE.AND P0, PT, R14, R15, PT ;  /* 0x0000000f0e00720c */ /* 0x000fc80003f05270 */
[----:B------:R-:W-:-:S04]  /*0840*/  SEL R14, R15, 0xffffffff, P0 ;  /* 0xffffffff0f0e7807 */ /* 0x000fc80000000000 */
[----:B------:R-:W-:Y:S01]  /*0850*/  LOP3.LUT R13, R13, R14, RZ, 0xc0, !PT ;  /* 0x0000000e0d0d7212 */ /* 0x000fe200078ec0ff */
[----:B------:R-:W-:Y:S06]  /*0860*/  BRA `(.L_x_23) ;  /* 0x0000000000087947 */ /* 0x000fec0003800000 */
.L_x_22:
[----:B------:R-:W0:Y:S02]  /*0870*/  LDC R14, c[0x0][0x3b0] ;  /* 0x0000ec00ff0e7b82 */ /* 0x000e240000000800 */
[----:B0-----:R-:W-:-:S07]  /*0880*/  LOP3.LUT R13, R13, R14, RZ, 0x30, !PT ;  /* 0x0000000e0d0d7212 */ /* 0x001fce00078e30ff */
.L_x_23:
[----:B------:R-:W-:Y:S01]  /*0890*/  ISETP.NE.AND P0, PT, R13, RZ, PT ;  /* 0x000000ff0d00720c */ /* 0x000fe20003f05270 */
[----:B------:R-:W-:-:S12]  /*08a0*/  IMAD.MOV.U32 R16, RZ, RZ, R11 ;  /* 0x000000ffff107224 */ /* 0x000fd800078e000b */
[----:B------:R-:W-:Y:S05]  /*08b0*/  @!P0 BRA `(.L_x_24) ;  /* 0x0000000400fc8947 */ /* 0x000fea0003800000 */
[----:B------:R-:W-:Y:S05]  /*08c0*/  BRA `(.L_x_25) ;  /* 0x00000008004c7947 */ /* 0x000fea0003800000 */
.L_x_21:
[----:B------:R-:W0:Y:S01]  /*08d0*/  LDCU UR4, c[0x0][0x3b4] ;  /* 0x00007680ff0477ac */ /* 0x000e220008000800 */
[----:B------:R-:W-:Y:S01]  /*08e0*/  IMAD.MOV.U32 R16, RZ, RZ, R6 ;  /* 0x000000ffff107224 */ /* 0x000fe200078e0006 */
[----:B0-----:R-:W-:-:S04]  /*08f0*/  LOP3.LUT P0, RZ, R13, UR4, RZ, 0xc0, !PT ;  /* 0x000000040dff7c12 */ /* 0x001fc8000f80c0ff */
[----:B------:R-:W-:-:S13]  /*0900*/  ISETP.EQ.OR P0, PT, R13, RZ, P0 ;  /* 0x000000ff0d00720c */ /* 0x000fda0000702670 */
[----:B------:R-:W-:Y:S05]  /*0910*/  @P0 BRA `(.L_x_24) ;  /* 0x0000000400e40947 */ /* 0x000fea0003800000 */
[----:B------:R0:W-:Y:S04]  /*0920*/  STG.E desc[UR8][R2.64+-0x4], R13 ;  /* 0xfffffc0d02007986 */ /* 0x0001e8000c101908 */
[----:B------:R-:W2:Y:S01]  /*0930*/  LDG.E R9, desc[UR8][R4.64] ;  /* 0x0000000804097981 */ /* 0x000ea2000c1e1900 */
[----:B------:R-:W-:Y:S01]  /*0940*/  UMOV UR4, URZ ;  /* 0x000000ff00047c82 */ /* 0x000fe20008000000 */
[----:B--2---:R-:W-:-:S13]  /*0950*/  ISETP.NE.AND P0, PT, R9, 0x1, PT ;  /* 0x000000010900780c */ /* 0x004fda0003f05270 */
[----:B0-----:R-:W-:Y:S05]  /*0960*/  @P0 BRA `(.L_x_26) ;  /* 0x00000000007c0947 */ /* 0x001fea0003800000 */
[----:B------:R-:W-:Y:S01]  /*0970*/  IMAD.MOV.U32 R9, RZ, RZ, 0x1 ;  /* 0x00000001ff097424 */ /* 0x000fe200078e00ff */
[----:B------:R-:W-:-:S06]  /*0980*/  UMOV UR5, 0x2 ;  /* 0x0000000200057882 */ /* 0x000fcc0000000000 */
.L_x_30:
[----:B0-----:R-:W0:Y:S01]  /*0990*/  LDC.64 R10, c[0x0][0x388] ;  /* 0x0000e200ff0a7b82 */ /* 0x001e220000000a00 */
[----:B------:R-:W-:Y:S01]  /*09a0*/  ISETP.NE.AND P0, PT, R13, UR5, PT ;  /* 0x000000050d007c0c */ /* 0x000fe2000bf05270 */
[----:B------:R-:W-:Y:S01]  /*09b0*/  UMOV UR6, 0x1 ;  /* 0x0000000100067882 */ /* 0x000fe20000000000 */
[----:B0-----:R-:W-:-:S05]  /*09c0*/  IMAD.WIDE.U32 R10, R9, 0x4, R10 ;  /* 0x00000004090a7825 */ /* 0x001fca00078e000a */
[----:B------:R0:W5:Y:S06]  /*09d0*/  LDG.E R12, desc[UR8][R10.64] ;  /* 0x000000080a0c7981 */ /* 0x00016c000c1e1900 */
[----:B-1----:R-:W-:Y:S05]  /*09e0*/  @!P0 BRA `(.L_x_27) ;  /* 0x00000000002c8947 */ /* 0x002fea0003800000 */
[----:B------:R-:W1:Y:S01]  /*09f0*/  LDC.64 R14, c[0x0][0x388] ;  /* 0x0000e200ff0e7b82 */ /* 0x000e620000000a00 */
[----:B------:R-:W-:Y:S01]  /*0a00*/  IMAD.MOV.U32 R17, RZ, RZ, R6 ;  /* 0x000000ffff117224 */ /* 0x000fe200078e0006 */
[----:B------:R-:W-:-:S06]  /*0a10*/  UMOV UR6, 0x1 ;  /* 0x0000000100067882 */ /* 0x000fcc0000000000 */
.L_x_28:
[----:B-----5:R-:W-:-:S13]  /*0a20*/  ISETP.GE.AND P0, PT, R12, UR6, PT ;  /* 0x000000060c007c0c */ /* 0x020fda000bf06270 */
[----:B------:R-:W-:Y:S05]  /*0a30*/  @!P0 BRA `(.L_x_27) ;  /* 0x0000000000188947 */ /* 0x000fea0003800000 */
[----:B01----:R-:W-:-:S06]  /*0a40*/  IMAD.WIDE R10, R17, 0x4, R14 ;  /* 0x00000004110a7825 */ /* 0x003fcc00078e020e */
[----:B------:R-:W2:Y:S01]  /*0a50*/  LDG.E R10, desc[UR8][R10.64+-0x4] ;  /* 0xfffffc080a0a7981 */ /* 0x000ea2000c1e1900 */
[----:B------:R-:W-:Y:S01]  /*0a60*/  USHF.L.U32 UR6, UR6, 0x1, URZ ;  /* 0x0000000106067899 */ /* 0x000fe200080006ff */
[----:B------:R-:W-:Y:S01]  /*0a70*/  VIADD R17, R17, 0xffffffff ;  /* 0xffffffff11117836 */ /* 0x000fe20000000000 */
[----:B--2---:R-:W-:-:S13]  /*0a80*/  ISETP.NE.AND P0, PT, R10, UR5, PT ;  /* 0x000000050a007c0c */ /* 0x004fda000bf05270 */
[----:B------:R-:W-:Y:S05]  /*0a90*/  @P0 BRA `(.L_x_28) ;  /* 0xfffffffc00e00947 */ /* 0x000fea000383ffff */
.L_x_27:
[----:B-----5:R-:W-:Y:S01]  /*0aa0*/  ISETP.GT.AND P0, PT, R12, UR6, PT ;  /* 0x000000060c007c0c */ /* 0x020fe2000bf04270 */
[----:B------:R-:W-:-:S12]  /*0ab0*/  IMAD.MOV.U32 R16, RZ, RZ, R6 ;  /* 0x000000ffff107224 */ /* 0x000fd800078e0006 */
[----:B------:R-:W-:Y:S05]  /*0ac0*/  @P0 BRA `(.L_x_24) ;  /* 0x0000000400780947 */ /* 0x000fea0003800000 */
[----:B------:R-:W-:-:S13]  /*0ad0*/  ISETP.GE.AND P0, PT, R12, UR6, PT ;  /* 0x000000060c007c0c */ /* 0x000fda000bf06270 */
[----:B------:R-:W-:Y:S05]  /*0ae0*/  @!P0 BRA `(.L_x_26) ;  /* 0x00000000001c8947 */ /* 0x000fea0003800000 */
[----:B------:R-:W2:Y:S01]  /*0af0*/  LDCU UR6, c[0x0][0x390] ;  /* 0x00007200ff0677ac */ /* 0x000ea20008000800 */
[----:B------:R-:W-:Y:S01]  /*0b00*/  VIADD R9, R9, 0x1 ;  /* 0x0000000109097836 */ /* 0x000fe20000000000 */
[----:B------:R-:W-:-:S04]  /*0b10*/  UMOV UR7, 0x2 ;  /* 0x0000000200077882 */ /* 0x000fc80000000000 */
[----:B--2---:R-:W-:-:S13]  /*0b20*/  ISETP.NE.AND P0, PT, R9, UR6, PT ;  /* 0x0000000609007c0c */ /* 0x004fda000bf05270 */
[----:B------:R-:W-:Y:S05]  /*0b30*/  @!P0 BRA `(.L_x_29) ;  /* 0x0000000400348947 */ /* 0x000fea0003800000 */
[----:B------:R-:W-:Y:S01]  /*0b40*/  USHF.L.U32 UR5, UR5, 0x1, URZ ;  /* 0x0000000105057899 */ /* 0x000fe200080006ff */
[----:B------:R-:W-:Y:S11]  /*0b50*/  BRA `(.L_x_30) ;  /* 0xfffffffc008c7947 */ /* 0x000ff6000383ffff */
.L_x_26:
[----:B------:R-:W2:Y:S02]  /*0b60*/  LDCU UR5, c[0x0][0x3bc] ;  /* 0x00007780ff0577ac */ /* 0x000ea40008000800 */
[----:B--2---:R-:W-:-:S13]  /*0b70*/  ISETP.NE.AND P0, PT, R13, UR5, PT ;  /* 0x000000050d007c0c */ /* 0x004fda000bf05270 */
[----:B------:R-:W-:Y:S05]  /*0b80*/  @P0 BRA `(.L_x_31) ;  /* 0x0000000000840947 */ /* 0x000fea0003800000 */
[----:B------:R-:W2:Y:S01]  /*0b90*/  LDCU UR5, c[0x0][0x390] ;  /* 0x00007200ff0577ac */ /* 0x000ea20008000800 */
[----:B-1----:R-:W-:Y:S01]  /*0ba0*/  IMAD.MOV.U32 R15, RZ, RZ, 0x1 ;  /* 0x00000001ff0f7424 */ /* 0x002fe200078e00ff */
[----:B--2---:R-:W-:-:S06]  /*0bb0*/  UIADD3 UR5, UPT, UPT, UR5, -0x2, URZ ;  /* 0xfffffffe05057890 */ /* 0x004fcc000fffe0ff */
[----:B------:R-:W-:-:S07]  /*0bc0*/  IMAD.U32 R9, RZ, RZ, UR5 ;  /* 0x00000005ff097e24 */ /* 0x000fce000f8e00ff */
.L_x_34:
[----:B0-----:R-:W0:Y:S01]  /*0bd0*/  LDC.64 R10, c[0x0][0x388] ;  /* 0x0000e200ff0a7b82 */ /* 0x001e220000000a00 */
[----:B------:R-:W1:Y:S01]  /*0be0*/  LDCU UR5, c[0x0][0x3b8] ;  /* 0x00007700ff0577ac */ /* 0x000e620008000800 */
[----:B0-----:R-:W-:-:S06]  /*0bf0*/  IMAD.WIDE R12, R9, 0x4, R10 ;  /* 0x00000004090c7825 */ /* 0x001fcc00078e020a */
[----:B------:R-:W1:Y:S01]  /*0c00*/  LDG.E R12, desc[UR8][R12.64] ;  /* 0x000000080c0c7981 */ /* 0x000e62000c1e1900 */
[----:B------:R-:W-:-:S06]  /*0c10*/  IMAD.WIDE.U32 R10, R15, 0x4, R10 ;  /* 0x000000040f0a7825 */ /* 0x000fcc00078e000a */
[----:B------:R0:W5:Y:S01]  /*0c20*/  LDG.E R10, desc[UR8][R10.64] ;  /* 0x000000080a0a7981 */ /* 0x000162000c1e1900 */
[----:B-1----:R-:W-:Y:S01]  /*0c30*/  ISETP.NE.AND P0, PT, R12, UR5, PT ;  /* 0x000000050c007c0c */ /* 0x002fe2000bf05270 */
[----:B------:R-:W-:-:S12]  /*0c40*/  UMOV UR5, 0x1 ;  /* 0x0000000100057882 */ /* 0x000fd80000000000 */
[----:B0-----:R-:W-:Y:S05]  /*0c50*/  @!P0 BRA `(.L_x_32) ;  /* 0x0000000000208947 */ /* 0x001fea0003800000 */
[----:B------:R-:W0:Y:S01]  /*0c60*/  LDCU UR6, c[0x0][0x3b8] ;  /* 0x00007700ff0677ac */ /* 0x000e220008000800 */
[----:B------:R-:W-:-:S05]  /*0c70*/  UMOV UR5, 0x1 ;  /* 0x0000000100057882 */ /* 0x000fca0000000000 */
.L_x_33:
[----:B-----5:R-:W-:-:S13]  /*0c80*/  ISETP.GE.AND P0, PT, R10, UR5, PT ;  /* 0x000000050a007c0c */ /* 0x020fda000bf06270 */
[----:B------:R-:W-:Y:S05]  /*0c90*/  @!P0 BRA `(.L_x_32) ;  /* 0x0000000000108947 */ /* 0x000fea0003800000 */
[----:B0-----:R-:W-:Y:S02]  /*0ca0*/  USHF.R.S32.HI UR6, URZ, 0x1, UR6 ;  /* 0x00000001ff067899 */ /* 0x001fe40008011406 */
[----:B------:R-:W-:-:S04]  /*0cb0*/  USHF.L.U32 UR5, UR5, 0x1, URZ ;  /* 0x0000000105057899 */ /* 0x000fc800080006ff */
[----:B------:R-:W-:-:S13]  /*0cc0*/  ISETP.NE.AND P0, PT, R12, UR6, PT ;  /* 0x000000060c007c0c */ /* 0x000fda000bf05270 */
[----:B------:R-:W-:Y:S05]  /*0cd0*/  @P0 BRA `(.L_x_33) ;  /* 0xfffffffc00e80947 */ /* 0x000fea000383ffff */
.L_x_32:
[----:B-----5:R-:W-:Y:S01]  /*0ce0*/  ISETP.GT.AND P0, PT, R10, UR5, PT ;  /* 0x000000050a007c0c */ /* 0x020fe2000bf04270 */
[----:B------:R-:W-:-:S12]  /*0cf0*/  IMAD.MOV.U32 R16, RZ, RZ, R6 ;  /* 0x000000ffff107224 */ /* 0x000fd800078e0006 */
[----:B------:R-:W-:Y:S05]  /*0d00*/  @P0 BRA `(.L_x_24) ;  /* 0x0000000000e80947 */ /* 0x000fea0003800000 */
[----:B------:R-:W-:-:S13]  /*0d10*/  ISETP.GE.AND P0, PT, R10, UR5, PT ;  /* 0x000000050a007c0c */ /* 0x000fda000bf06270 */
[----:B------:R-:W-:Y:S05]  /*0d20*/  @!P0 BRA `(.L_x_31) ;  /* 0x00000000001c8947 */ /* 0x000fea0003800000 */
[----:B------:R-:W1:Y:S01]  /*0d30*/  LDCU UR5, c[0x0][0x390] ;  /* 0x00007200ff0577ac */ /* 0x000e620008000800 */
[----:B------:R-:W-:Y:S01]  /*0d40*/  VIADD R15, R15, 0x1 ;  /* 0x000000010f0f7836 */ /* 0x000fe20000000000 */
[----:B------:R-:W-:-:S04]  /*0d50*/  UMOV UR7, 0x4 ;  /* 0x0000000400077882 */ /* 0x000fc80000000000 */
[----:B-1----:R-:W-:-:S13]  /*0d60*/  ISETP.NE.AND P0, PT, R15, UR5, PT ;  /* 0x000000050f007c0c */ /* 0x002fda000bf05270 */
[----:B------:R-:W-:Y:S05]  /*0d70*/  @!P0 BRA `(.L_x_29) ;  /* 0x0000000000a48947 */ /* 0x000fea0003800000 */
[----:B------:R-:W-:Y:S01]  /*0d80*/  VIADD R9, R9, 0xffffffff ;  /* 0xffffffff09097836 */ /* 0x000fe20000000000 */
[----:B------:R-:W-:Y:S06]  /*0d90*/  BRA `(.L_x_34) ;  /* 0xfffffffc008c7947 */ /* 0x000fec000383ffff */
.L_x_31:
[----:B------:R-:W2:Y:S01]  /*0da0*/  LDC R9, c[0x0][0x3a8] ;  /* 0x0000ea00ff097b82 */ /* 0x000ea20000000800 */
[----:B------:R-:W3:Y:S07]  /*0db0*/  LDCU UR5, c[0x0][0x3b8] ;  /* 0x00007700ff0577ac */ /* 0x000eee0008000800 */
[----:B0-----:R-:W2:Y:S02]  /*0dc0*/  LDC.64 R10, c[0x0][0x388] ;  /* 0x0000e200ff0a7b82 */ /* 0x001ea40000000a00 */
[----:B--2---:R-:W-:-:S06]  /*0dd0*/  IMAD.WIDE R10, R9, 0x4, R10 ;  /* 0x00000004090a7825 */ /* 0x004fcc00078e020a */
[----:B------:R-:W3:Y:S01]  /*0de0*/  LDG.E R10, desc[UR8][R10.64] ;  /* 0x000000080a0a7981 */ /* 0x000ee2000c1e1900 */
[----:B------:R-:W-:Y:S01]  /*0df0*/  UMOV UR7, 0x8 ;  /* 0x0000000800077882 */ /* 0x000fe20000000000 */
[----:B---3--:R-:W-:-:S13]  /*0e00*/  ISETP.NE.AND P0, PT, R10, UR5, PT ;  /* 0x000000050a007c0c */ /* 0x008fda000bf05270 */
[----:B------:R-:W-:Y:S05]  /*0e10*/  @P0 BRA `(.L_x_29) ;  /* 0x00000000007c0947 */ /* 0x000fea0003800000 */
[----:B------:R-:W0:Y:S02]  /*0e20*/  LDC.64 R10, c[0x0][0x388] ;  /* 0x0000e200ff0a7b82 */ /* 0x000e240000000a00 */
[----:B0-----:R0:W5:Y:S01]  /*0e30*/  LDG.E R9, desc[UR8][R10.64] ;  /* 0x000000080a097981 */ /* 0x001162000c1e1900 */
[----:B-1----:R-:W-:Y:S01]  /*0e40*/  IMAD.MOV.U32 R15, RZ, RZ, 0x1 ;  /* 0x00000001ff0f7424 */ /* 0x002fe200078e00ff */
[----:B------:R-:W1:Y:S01]  /*0e50*/  LDCU UR5, c[0x0][0x3b8] ;  /* 0x00007700ff0577ac */ /* 0x000e620008000800 */
[----:B------:R-:W-:-:S05]  /*0e60*/  NOP ;  /* 0x0000000000007918 */ /* 0x000fca0000000000 */
.L_x_37:
[----:B0-----:R-:W0:Y:S01]  /*0e70*/  LDC.64 R10, c[0x0][0x388] ;  /* 0x0000e200ff0a7b82 */ /* 0x001e220000000a00 */
[----:B-1----:R-:W-:-:S06]  /*0e80*/  USHF.R.S32.HI UR5, URZ, 0x1, UR5 ;  /* 0x00000001ff057899 */ /* 0x002fcc0008011405 */
[----:B-----5:R-:W-:Y:S01]  /*0e90*/  ISETP.NE.AND P0, PT, R9, UR5, PT ;  /* 0x0000000509007c0c */ /* 0x020fe2000bf05270 */
[----:B------:R-:W-:Y:S01]  /*0ea0*/  UMOV UR6, 0x1 ;  /* 0x0000000100067882 */ /* 0x000fe20000000000 */
[----:B0-----:R-:W-:-:S05]  /*0eb0*/  IMAD.WIDE.U32 R10, R15, 0x4, R10 ;  /* 0x000000040f0a7825 */ /* 0x001fca00078e000a */
[----:B------:R0:W5:Y:S06]  /*0ec0*/  LDG.E R14, desc[UR8][R10.64] ;  /* 0x000000080a0e7981 */ /* 0x00016c000c1e1900 */
[----:B------:R-:W-:Y:S05]  /*0ed0*/  @!P0 BRA `(.L_x_35) ;  /* 0x00000000002c8947 */ /* 0x000fea0003800000 */
[----:B------:R-:W1:Y:S01]  /*0ee0*/  LDC.64 R12, c[0x0][0x388] ;  /* 0x0000e200ff0c7b82 */ /* 0x000e620000000a00 */
[----:B------:R-:W-:Y:S01]  /*0ef0*/  IMAD.MOV.U32 R17, RZ, RZ, RZ ;  /* 0x000000ffff117224 */ /* 0x000fe200078e00ff */
[----:B------:R-:W-:-:S06]  /*0f00*/  UMOV UR6, 0x1 ;  /* 0x0000000100067882 */ /* 0x000fcc0000000000 */
.L_x_36:
[----:B-----5:R-:W-:-:S13]  /*0f10*/  ISETP.GE.AND P0, PT, R14, UR6, PT ;  /* 0x000000060e007c0c */ /* 0x020fda000bf06270 */
[----:B------:R-:W-:Y:S05]  /*0f20*/  @!P0 BRA `(.L_x_35) ;  /* 0x0000000000188947 */ /* 0x000fea0003800000 */
[----:B01----:R-:W-:-:S06]  /*0f30*/  IMAD.WIDE.U32 R10, R17, 0x4, R12 ;  /* 0x00000004110a7825 */ /* 0x003fcc00078e000c */
[----:B------:R-:W2:Y:S01]  /*0f40*/  LDG.E R10, desc[UR8][R10.64+0x4] ;  /* 0x000004080a0a7981 */ /* 0x000ea2000c1e1900 */
[----:B------:R-:W-:Y:S01]  /*0f50*/  USHF.L.U32 UR6, UR6, 0x1, URZ ;  /* 0x0000000106067899 */ /* 0x000fe200080006ff */
[----:B------:R-:W-:Y:S01]  /*0f60*/  VIADD R17, R17, 0x1 ;  /* 0x0000000111117836 */ /* 0x000fe20000000000 */
[----:B--2---:R-:W-:-:S13]  /*0f70*/  ISETP.NE.AND P0, PT, R10, UR5, PT ;  /* 0x000000050a007c0c */ /* 0x004fda000bf05270 */
[----:B------:R-:W-:Y:S05]  /*0f80*/  @P0 BRA `(.L_x_36) ;  /* 0xfffffffc00e00947 */ /* 0x000fea000383ffff */
.L_x_35:
[----:B-----5:R-:W-:Y:S01]  /*0f90*/  ISETP.GT.AND P0, PT, R14, UR6, PT ;  /* 0x000000060e007c0c */ /* 0x020fe2000bf04270 */
[----:B------:R-:W-:-:S12]  /*0fa0*/  IMAD.MOV.U32 R16, RZ, RZ, R6 ;  /* 0x000000ffff107224 */ /* 0x000fd800078e0006 */
[----:B------:R-:W-:Y:S05]  /*0fb0*/  @P0 BRA `(.L_x_24) ;  /* 0x00000000003c0947 */ /* 0x000fea0003800000 */
[----:B------:R-:W2:Y:S01]  /*0fc0*/  LDCU UR10, c[0x0][0x390] ;  /* 0x00007200ff0a77ac */ /* 0x000ea20008000800 */
[----:B------:R-:W-:Y:S01]  /*0fd0*/  VIADD R15, R15, 0x1 ;  /* 0x000000010f0f7836 */ /* 0x000fe20000000000 */
[----:B------:R-:W-:-:S04]  /*0fe0*/  ISETP.GE.AND P1, PT, R14, UR6, PT ;  /* 0x000000060e007c0c */ /* 0x000fc8000bf26270 */
[----:B--2---:R-:W-:-:S13]  /*0ff0*/  ISETP.GE.AND P0, PT, R15, UR10, PT ;  /* 0x0000000a0f007c0c */ /* 0x004fda000bf06270 */
[----:B------:R-:W-:Y:S05]  /*1000*/  @!P0 BRA P1, `(.L_x_37) ;  /* 0xfffffffc00988947 */ /* 0x000fea000083ffff */
.L_x_29:
[----:B-1----:R-:W1:Y:S02]  /*1010*/  LDC.64 R14, c[0x0][0x380] ;  /* 0x0000e000ff0e7b82 */ /* 0x002e640000000a00 */
[----:B-1----:R-:W2:Y:S04]  /*1020*/  LDG.E.64 R12, desc[UR8][R14.64+0x8] ;  /* 0x000008080e0c7981 */ /* 0x002ea8000c1e1b00 */
[----:B0-----:R-:W3:Y:S01]  /*1030*/  LDG.E.64 R10, desc[UR8][R14.64] ;  /* 0x000000080e0a7981 */ /* 0x001ee2000c1e1b00 */
[----:B------:R-:W-:Y:S01]  /*1040*/  IMAD.MOV.U32 R16, RZ, RZ, R6 ;  /* 0x000000ffff107224 */ /* 0x000fe200078e0006 */
[----:B--2---:R-:W-:Y:S02]  /*1050*/  IADD3 R12, P0, PT, R12, 0x1, RZ ;  /* 0x000000010c0c7810 */ /* 0x004fe40007f1e0ff */
[----:B---3--:R-:W-:-:S03]  /*1060*/  IADD3 R10, P1, PT, R10, UR7, RZ ;  /* 0x000000070a0a7c10 */ /* 0x008fc6000ff3e0ff */
[----:B------:R-:W-:Y:S01]  /*1070*/  IMAD.X R13, RZ, RZ, R13, P0 ;  /* 0x000000ffff0d7224 */ /* 0x000fe200000e060d */
[----:B------:R-:W-:-:S04]  /*1080*/  IADD3.X R11, PT, PT, R11, UR4, RZ, P1, !PT ;  /* 0x000000040b0b7c10 */ /* 0x000fc80008ffe4ff */
[----:B------:R2:W-:Y:S04]  /*1090*/  STG.E.64 desc[UR8][R14.64+0x8], R12 ;  /* 0x0000080c0e007986 */ /* 0x0005e8000c101b08 */
[----:B------:R2:W-:Y:S02]  /*10a0*/  STG.E.64 desc[UR8][R14.64], R10 ;  /* 0x0000000a0e007986 */ /* 0x0005e4000c101b08 */
.L_x_24:
[----:B------:R-:W-:-:S04]  /*10b0*/  ISETP.GT.U32.AND P0, PT, R0, R1, PT ;  /* 0x000000010000720c */ /* 0x000fc80003f04070 */
[----:B------:R-:W-:-:S13]  /*10c0*/  ISETP.GT.U32.AND.EX P0, PT, R8, RZ, PT, P0 ;  /* 0x000000ff0800720c */ /* 0x000fda0003f04100 */
[----:B0-----:R-:W-:Y:S05]  /*10d0*/  @!P0 EXIT ;  /* 0x000000000000894d */ /* 0x001fea0003800000 */
[----:B-12---:R0:W2:Y:S01]  /*10e0*/  LDL R13, [R7+-0x4] ;  /* 0xfffffc00070d7983 */ /* 0x0060a20000100800 */
        /* <DEDUP_REMOVED lines=17> */
.L_x_25:
        /* <DEDUP_REMOVED lines=26> */
.L_x_39:
        /* <DEDUP_REMOVED lines=14> */
.L_x_42:


//--------------------- .nv.shared._Z16sgpu_cuda_kerneliiPjS_S_S_i --------------------------
	.section	.nv.shared._Z16sgpu_cuda_kerneliiPjS_S_S_i,"aw",@nobits
	.sectionflags	@""
	.align	4
.nv.shared._Z16sgpu_cuda_kerneliiPjS_S_S_i:
	.zero		16768


//--------------------- .nv.shared.reserved.0     --------------------------
	.section	.nv.shared.reserved.0,"aw",@nobits
	.weak		__nv_reservedSMEM_offset_0_alias
	.size		__nv_reservedSMEM_offset_0_alias, 0, 64
	.other		__nv_reservedSMEM_offset_0_alias,@"STO_CUDA_RESERVED_SHARED STV_DEFAULT"
__nv_reservedSMEM_offset_0_alias:
	.zero		0
	.zero		64


//--------------------- .nv.constant0._Z16sgpu_cuda_kerneliiPjS_S_S_i --------------------------
	.section	.nv.constant0._Z16sgpu_cuda_kerneliiPjS_S_S_i,"a",@progbits
	.sectionflags	@""
	.align	4
.nv.constant0._Z16sgpu_cuda_kerneliiPjS_S_S_i:
	.zero		940


//--------------------- .nv.constant0._Z22nqueen_cuda_backTrack1PlPiiiiiiii --------------------------
	.section	.nv.constant0._Z22nqueen_cuda_backTrack1PlPiiiiiiii,"a",@progbits
	.sectionflags	@""
	.align	4
.nv.constant0._Z22nqueen_cuda_backTrack1PlPiiiiiiii:
	.zero		940


//--------------------- .nv.constant0._Z22nqueen_cuda_backTrack2PlPiiiiiiiiiiiii --------------------------
	.section	.nv.constant0._Z22nqueen_cuda_backTrack2PlPiiiiiiiiiiiii,"a",@progbits
	.sectionflags	@""
	.align	4
.nv.constant0._Z22nqueen_cuda_backTrack2PlPiiiiiiiiiiiii:
	.zero		960


//--------------------- SYMBOLS --------------------------

	.type		.nv.reservedSmem.offset0,@object
	.size		.nv.reservedSmem.offset0,0x4
	.type		.nv.reservedSmem.cap,@object
	.size		.nv.reservedSmem.cap,0x4
